//
// Generated by NVIDIA NVVM Compiler
//
// Compiler Build ID: CL-36424714
// Cuda compilation tools, release 13.0, V13.0.88
// Based on NVVM 20.0.0
//

.version 9.0
.target sm_100
.address_size 64

	// .globl	_Z14bitReverseCopyP7double2S0_ii
.func  (.param .align 16 .b8 func_retval0[16]) __internal_trig_reduction_slowpathd
(
	.param .b64 __internal_trig_reduction_slowpathd_param_0
)
;
.global .align 8 .b8 __cudart_i2opi_d[144] = {8, 93, 141, 31, 177, 95, 251, 107, 234, 146, 82, 138, 247, 57, 7, 61, 123, 241, 229, 235, 199, 186, 39, 117, 45, 234, 95, 158, 102, 63, 70, 79, 183, 9, 203, 39, 207, 126, 54, 109, 31, 109, 10, 90, 139, 17, 47, 239, 15, 152, 5, 222, 255, 151, 248, 31, 59, 40, 249, 189, 139, 95, 132, 156, 244, 57, 83, 131, 57, 214, 145, 57, 65, 126, 95, 180, 38, 112, 156, 233, 132, 68, 187, 46, 245, 53, 130, 232, 62, 167, 41, 177, 28, 235, 29, 254, 28, 146, 209, 9, 234, 46, 73, 6, 224, 210, 77, 66, 58, 110, 36, 183, 97, 197, 187, 222, 171, 99, 81, 254, 65, 144, 67, 60, 153, 149, 98, 219, 192, 221, 52, 245, 209, 87, 39, 252, 41, 21, 68, 78, 110, 131, 249, 162};
.global .align 16 .b8 __cudart_sin_cos_coeffs[128] = {70, 210, 176, 44, 241, 229, 90, 190, 146, 227, 172, 105, 227, 29, 199, 62, 161, 98, 219, 25, 160, 1, 42, 191, 24, 8, 17, 17, 17, 17, 129, 63, 84, 85, 85, 85, 85, 85, 197, 191, 0, 0, 0, 0, 0, 0, 0, 0, 0, 0, 0, 0, 0, 0, 0, 0, 100, 129, 253, 32, 131, 255, 168, 189, 40, 133, 239, 193, 167, 238, 33, 62, 217, 230, 6, 142, 79, 126, 146, 190, 233, 188, 221, 25, 160, 1, 250, 62, 71, 93, 193, 22, 108, 193, 86, 191, 81, 85, 85, 85, 85, 85, 165, 63, 0, 0, 0, 0, 0, 0, 224, 191, 0, 0, 0, 0, 0, 0, 240, 63};

.visible .entry _Z14bitReverseCopyP7double2S0_ii(
	.param .u64 .ptr .align 1 _Z14bitReverseCopyP7double2S0_ii_param_0,
	.param .u64 .ptr .align 1 _Z14bitReverseCopyP7double2S0_ii_param_1,
	.param .u32 _Z14bitReverseCopyP7double2S0_ii_param_2,
	.param .u32 _Z14bitReverseCopyP7double2S0_ii_param_3
)
{
	.reg .pred 	%p<7>;
	.reg .b32 	%r<54>;
	.reg .b64 	%rd<13>;
	.reg .b64 	%fd<3>;

	ld.param.u64 	%rd3, [_Z14bitReverseCopyP7double2S0_ii_param_0];
	ld.param.u64 	%rd4, [_Z14bitReverseCopyP7double2S0_ii_param_1];
	ld.param.u32 	%r22, [_Z14bitReverseCopyP7double2S0_ii_param_2];
	ld.param.u32 	%r21, [_Z14bitReverseCopyP7double2S0_ii_param_3];
	mov.u32 	%r23, %ctaid.x;
	mov.u32 	%r24, %ntid.x;
	mov.u32 	%r25, %tid.x;
	mad.lo.s32 	%r1, %r23, %r24, %r25;
	setp.ge.s32 	%p1, %r1, %r22;
	@%p1 bra 	$L__BB0_10;
	setp.lt.s32 	%p2, %r21, 1;
	mov.b64 	%rd12, 0;
	@%p2 bra 	$L__BB0_9;
	and.b32  	%r2, %r21, 3;
	setp.lt.u32 	%p3, %r21, 4;
	mov.b32 	%r53, 0;
	mov.u32 	%r48, %r1;
	@%p3 bra 	$L__BB0_5;
	and.b32  	%r29, %r21, 2147483644;
	neg.s32 	%r44, %r29;
	mov.b32 	%r53, 0;
	mov.u32 	%r48, %r1;
$L__BB0_4:
	shl.b32 	%r30, %r48, 2;
	and.b32  	%r31, %r30, 4;
	shr.u32 	%r32, %r48, 2;
	shl.b32 	%r33, %r53, 3;
	or.b32  	%r34, %r33, %r31;
	and.b32  	%r35, %r48, 2;
	or.b32  	%r36, %r35, %r34;
	and.b32  	%r37, %r32, 1;
	or.b32  	%r38, %r37, %r36;
	shr.u32 	%r39, %r48, 3;
	shl.b32 	%r40, %r38, 1;
	and.b32  	%r41, %r39, 1;
	or.b32  	%r53, %r41, %r40;
	shr.s32 	%r48, %r48, 4;
	add.s32 	%r44, %r44, 4;
	setp.ne.s32 	%p4, %r44, 0;
	@%p4 bra 	$L__BB0_4;
$L__BB0_5:
	setp.eq.s32 	%p5, %r2, 0;
	@%p5 bra 	$L__BB0_8;
	neg.s32 	%r50, %r2;
$L__BB0_7:
	.pragma "nounroll";
	shl.b32 	%r42, %r53, 1;
	and.b32  	%r43, %r48, 1;
	or.b32  	%r53, %r43, %r42;
	shr.s32 	%r48, %r48, 1;
	add.s32 	%r50, %r50, 1;
	setp.ne.s32 	%p6, %r50, 0;
	@%p6 bra 	$L__BB0_7;
$L__BB0_8:
	cvt.s64.s32 	%rd12, %r53;
$L__BB0_9:
	cvta.to.global.u64 	%rd6, %rd4;
	shl.b64 	%rd7, %rd12, 4;
	add.s64 	%rd8, %rd6, %rd7;
	cvta.to.global.u64 	%rd9, %rd3;
	mul.wide.s32 	%rd10, %r1, 16;
	add.s64 	%rd11, %rd9, %rd10;
	ld.global.v2.f64 	{%fd1, %fd2}, [%rd11];
	st.global.v2.f64 	[%rd8], {%fd1, %fd2};
$L__BB0_10:
	ret;

}
	// .globl	_Z9fftKernelP7double2ib
.visible .entry _Z9fftKernelP7double2ib(
	.param .u64 .ptr .align 1 _Z9fftKernelP7double2ib_param_0,
	.param .u32 _Z9fftKernelP7double2ib_param_1,
	.param .u8 _Z9fftKernelP7double2ib_param_2
)
{
	.reg .pred 	%p<20>;
	.reg .b16 	%rs<2>;
	.reg .b32 	%r<74>;
	.reg .b64 	%rd<32>;
	.reg .b64 	%fd<210>;

	ld.param.u64 	%rd3, [_Z9fftKernelP7double2ib_param_0];
	ld.param.u32 	%r31, [_Z9fftKernelP7double2ib_param_1];
	ld.param.s8 	%rs1, [_Z9fftKernelP7double2ib_param_2];
	cvta.to.global.u64 	%rd1, %rd3;
	mov.u32 	%r32, %ctaid.x;
	mov.u32 	%r1, %ntid.x;
	mov.u32 	%r33, %tid.x;
	mad.lo.s32 	%r2, %r32, %r1, %r33;
	setp.lt.s32 	%p1, %r31, 2;
	@%p1 bra 	$L__BB1_24;
	setp.eq.s16 	%p2, %rs1, 0;
	selp.f64 	%fd1, 0d401921FB4D12D84A, 0dC01921FB4D12D84A, %p2;
	add.s64 	%rd2, %rd1, 32;
	mov.u32 	%r35, %nctaid.x;
	mul.lo.s32 	%r3, %r1, %r35;
	mov.b32 	%r64, 2;
	mov.u64 	%rd6, __cudart_sin_cos_coeffs;
$L__BB1_2:
	cvt.rn.f64.s32 	%fd29, %r64;
	div.rn.f64 	%fd2, %fd1, %fd29;
	abs.f64 	%fd3, %fd2;
	setp.neu.f64 	%p3, %fd3, 0d7FF0000000000000;
	@%p3 bra 	$L__BB1_4;
	mov.f64 	%fd35, 0d0000000000000000;
	mul.rn.f64 	%fd202, %fd2, %fd35;
	mov.b32 	%r66, 1;
	bra.uni 	$L__BB1_7;
$L__BB1_4:
	mul.f64 	%fd30, %fd2, 0d3FE45F306DC9C883;
	cvt.rni.s32.f64 	%r65, %fd30;
	cvt.rn.f64.s32 	%fd31, %r65;
	fma.rn.f64 	%fd32, %fd31, 0dBFF921FB54442D18, %fd2;
	fma.rn.f64 	%fd33, %fd31, 0dBC91A62633145C00, %fd32;
	fma.rn.f64 	%fd202, %fd31, 0dB97B839A252049C0, %fd33;
	setp.ltu.f64 	%p4, %fd3, 0d41E0000000000000;
	@%p4 bra 	$L__BB1_6;
	{ // callseq 0, 0
	.param .b64 param0;
	st.param.f64 	[param0], %fd2;
	.param .align 16 .b8 retval0[16];
	call.uni (retval0), 
	__internal_trig_reduction_slowpathd, 
	(
	param0
	);
	ld.param.f64 	%fd202, [retval0];
	ld.param.b32 	%r65, [retval0+8];
	} // callseq 0
$L__BB1_6:
	add.s32 	%r66, %r65, 1;
$L__BB1_7:
	setp.neu.f64 	%p5, %fd3, 0d7FF0000000000000;
	shl.b32 	%r38, %r66, 6;
	cvt.u64.u32 	%rd4, %r38;
	and.b64  	%rd5, %rd4, 64;
	add.s64 	%rd7, %rd6, %rd5;
	mul.rn.f64 	%fd36, %fd202, %fd202;
	and.b32  	%r39, %r66, 1;
	setp.eq.b32 	%p6, %r39, 1;
	selp.f64 	%fd37, 0dBDA8FF8320FD8164, 0d3DE5DB65F9785EBA, %p6;
	ld.global.nc.v2.f64 	{%fd38, %fd39}, [%rd7];
	fma.rn.f64 	%fd40, %fd37, %fd36, %fd38;
	fma.rn.f64 	%fd41, %fd40, %fd36, %fd39;
	ld.global.nc.v2.f64 	{%fd42, %fd43}, [%rd7+16];
	fma.rn.f64 	%fd44, %fd41, %fd36, %fd42;
	fma.rn.f64 	%fd45, %fd44, %fd36, %fd43;
	ld.global.nc.v2.f64 	{%fd46, %fd47}, [%rd7+32];
	fma.rn.f64 	%fd48, %fd45, %fd36, %fd46;
	fma.rn.f64 	%fd49, %fd48, %fd36, %fd47;
	fma.rn.f64 	%fd50, %fd49, %fd202, %fd202;
	fma.rn.f64 	%fd51, %fd49, %fd36, 0d3FF0000000000000;
	selp.f64 	%fd52, %fd51, %fd50, %p6;
	and.b32  	%r40, %r66, 2;
	setp.eq.s32 	%p7, %r40, 0;
	mov.f64 	%fd53, 0d0000000000000000;
	sub.f64 	%fd54, %fd53, %fd52;
	selp.f64 	%fd9, %fd52, %fd54, %p7;
	@%p5 bra 	$L__BB1_9;
	mov.f64 	%fd60, 0d0000000000000000;
	mul.rn.f64 	%fd203, %fd2, %fd60;
	mov.b32 	%r67, 0;
	bra.uni 	$L__BB1_11;
$L__BB1_9:
	mul.f64 	%fd55, %fd2, 0d3FE45F306DC9C883;
	cvt.rni.s32.f64 	%r67, %fd55;
	cvt.rn.f64.s32 	%fd56, %r67;
	fma.rn.f64 	%fd57, %fd56, 0dBFF921FB54442D18, %fd2;
	fma.rn.f64 	%fd58, %fd56, 0dBC91A62633145C00, %fd57;
	fma.rn.f64 	%fd203, %fd56, 0dB97B839A252049C0, %fd58;
	setp.ltu.f64 	%p8, %fd3, 0d41E0000000000000;
	@%p8 bra 	$L__BB1_11;
	{ // callseq 1, 0
	.param .b64 param0;
	st.param.f64 	[param0], %fd2;
	.param .align 16 .b8 retval0[16];
	call.uni (retval0), 
	__internal_trig_reduction_slowpathd, 
	(
	param0
	);
	ld.param.f64 	%fd203, [retval0];
	ld.param.b32 	%r67, [retval0+8];
	} // callseq 1
$L__BB1_11:
	setp.ge.s32 	%p9, %r2, %r31;
	shl.b32 	%r43, %r67, 6;
	cvt.u64.u32 	%rd8, %r43;
	and.b64  	%rd9, %rd8, 64;
	add.s64 	%rd11, %rd6, %rd9;
	mul.rn.f64 	%fd61, %fd203, %fd203;
	and.b32  	%r44, %r67, 1;
	setp.eq.b32 	%p10, %r44, 1;
	selp.f64 	%fd62, 0dBDA8FF8320FD8164, 0d3DE5DB65F9785EBA, %p10;
	ld.global.nc.v2.f64 	{%fd63, %fd64}, [%rd11];
	fma.rn.f64 	%fd65, %fd62, %fd61, %fd63;
	fma.rn.f64 	%fd66, %fd65, %fd61, %fd64;
	ld.global.nc.v2.f64 	{%fd67, %fd68}, [%rd11+16];
	fma.rn.f64 	%fd69, %fd66, %fd61, %fd67;
	fma.rn.f64 	%fd70, %fd69, %fd61, %fd68;
	ld.global.nc.v2.f64 	{%fd71, %fd72}, [%rd11+32];
	fma.rn.f64 	%fd73, %fd70, %fd61, %fd71;
	fma.rn.f64 	%fd74, %fd73, %fd61, %fd72;
	fma.rn.f64 	%fd75, %fd74, %fd203, %fd203;
	fma.rn.f64 	%fd76, %fd74, %fd61, 0d3FF0000000000000;
	selp.f64 	%fd77, %fd76, %fd75, %p10;
	and.b32  	%r45, %r67, 2;
	setp.eq.s32 	%p11, %r45, 0;
	mov.f64 	%fd78, 0d0000000000000000;
	sub.f64 	%fd79, %fd78, %fd77;
	selp.f64 	%fd14, %fd77, %fd79, %p11;
	@%p9 bra 	$L__BB1_23;
	shr.s32 	%r13, %r64, 1;
	setp.lt.s32 	%p12, %r13, 1;
	@%p12 bra 	$L__BB1_23;
	and.b32  	%r14, %r13, 2147483644;
	and.b32  	%r15, %r64, 2;
	neg.s32 	%r16, %r14;
	mul.lo.s32 	%r17, %r3, %r64;
	mov.u32 	%r68, %r2;
$L__BB1_14:
	setp.lt.u32 	%p13, %r13, 4;
	mov.f64 	%fd207, 0d0000000000000000;
	mov.f64 	%fd206, 0d3FF0000000000000;
	mov.b32 	%r73, 0;
	@%p13 bra 	$L__BB1_17;
	add.s32 	%r47, %r64, %r68;
	add.s32 	%r70, %r47, 3;
	mov.f64 	%fd207, 0d0000000000000000;
	mov.f64 	%fd206, 0d3FF0000000000000;
	mov.u32 	%r69, %r68;
	mov.u32 	%r71, %r16;
$L__BB1_16:
	.pragma "nounroll";
	mul.wide.s32 	%rd12, %r69, 16;
	add.s64 	%rd13, %rd2, %rd12;
	ld.global.v2.f64 	{%fd84, %fd85}, [%rd13+-32];
	add.s32 	%r48, %r70, -2;
	add.s32 	%r49, %r70, -3;
	shr.s32 	%r50, %r49, 1;
	mul.wide.s32 	%rd14, %r50, 16;
	add.s64 	%rd15, %rd1, %rd14;
	ld.global.v2.f64 	{%fd86, %fd87}, [%rd15];
	mul.f64 	%fd88, %fd206, %fd86;
	mul.f64 	%fd89, %fd207, %fd87;
	sub.f64 	%fd90, %fd88, %fd89;
	mul.f64 	%fd91, %fd206, %fd87;
	fma.rn.f64 	%fd92, %fd207, %fd86, %fd91;
	add.f64 	%fd93, %fd84, %fd90;
	add.f64 	%fd94, %fd85, %fd92;
	st.global.v2.f64 	[%rd13+-32], {%fd93, %fd94};
	sub.f64 	%fd95, %fd84, %fd90;
	sub.f64 	%fd96, %fd85, %fd92;
	st.global.v2.f64 	[%rd15], {%fd95, %fd96};
	mul.f64 	%fd97, %fd9, %fd206;
	mul.f64 	%fd98, %fd14, %fd207;
	sub.f64 	%fd99, %fd97, %fd98;
	mul.f64 	%fd100, %fd9, %fd207;
	fma.rn.f64 	%fd101, %fd14, %fd206, %fd100;
	ld.global.v2.f64 	{%fd102, %fd103}, [%rd13+-16];
	shr.s32 	%r51, %r48, 1;
	mul.wide.s32 	%rd16, %r51, 16;
	add.s64 	%rd17, %rd1, %rd16;
	ld.global.v2.f64 	{%fd104, %fd105}, [%rd17];
	mul.f64 	%fd106, %fd99, %fd104;
	mul.f64 	%fd107, %fd101, %fd105;
	sub.f64 	%fd108, %fd106, %fd107;
	mul.f64 	%fd109, %fd99, %fd105;
	fma.rn.f64 	%fd110, %fd101, %fd104, %fd109;
	add.f64 	%fd111, %fd102, %fd108;
	add.f64 	%fd112, %fd103, %fd110;
	st.global.v2.f64 	[%rd13+-16], {%fd111, %fd112};
	sub.f64 	%fd113, %fd102, %fd108;
	sub.f64 	%fd114, %fd103, %fd110;
	st.global.v2.f64 	[%rd17], {%fd113, %fd114};
	mul.f64 	%fd115, %fd9, %fd99;
	mul.f64 	%fd116, %fd14, %fd101;
	sub.f64 	%fd117, %fd115, %fd116;
	mul.f64 	%fd118, %fd9, %fd101;
	fma.rn.f64 	%fd119, %fd14, %fd99, %fd118;
	ld.global.v2.f64 	{%fd120, %fd121}, [%rd13];
	add.s32 	%r52, %r70, -1;
	shr.s32 	%r53, %r52, 1;
	mul.wide.s32 	%rd18, %r53, 16;
	add.s64 	%rd19, %rd1, %rd18;
	ld.global.v2.f64 	{%fd122, %fd123}, [%rd19];
	mul.f64 	%fd124, %fd117, %fd122;
	mul.f64 	%fd125, %fd119, %fd123;
	sub.f64 	%fd126, %fd124, %fd125;
	mul.f64 	%fd127, %fd117, %fd123;
	fma.rn.f64 	%fd128, %fd119, %fd122, %fd127;
	add.f64 	%fd129, %fd120, %fd126;
	add.f64 	%fd130, %fd121, %fd128;
	st.global.v2.f64 	[%rd13], {%fd129, %fd130};
	sub.f64 	%fd131, %fd120, %fd126;
	sub.f64 	%fd132, %fd121, %fd128;
	st.global.v2.f64 	[%rd19], {%fd131, %fd132};
	mul.f64 	%fd133, %fd9, %fd117;
	mul.f64 	%fd134, %fd14, %fd119;
	sub.f64 	%fd135, %fd133, %fd134;
	mul.f64 	%fd136, %fd9, %fd119;
	fma.rn.f64 	%fd137, %fd14, %fd117, %fd136;
	ld.global.v2.f64 	{%fd138, %fd139}, [%rd13+16];
	shr.s32 	%r54, %r70, 1;
	mul.wide.s32 	%rd20, %r54, 16;
	add.s64 	%rd21, %rd1, %rd20;
	ld.global.v2.f64 	{%fd140, %fd141}, [%rd21];
	mul.f64 	%fd142, %fd135, %fd140;
	mul.f64 	%fd143, %fd137, %fd141;
	sub.f64 	%fd144, %fd142, %fd143;
	mul.f64 	%fd145, %fd135, %fd141;
	fma.rn.f64 	%fd146, %fd137, %fd140, %fd145;
	add.f64 	%fd147, %fd138, %fd144;
	add.f64 	%fd148, %fd139, %fd146;
	st.global.v2.f64 	[%rd13+16], {%fd147, %fd148};
	sub.f64 	%fd149, %fd138, %fd144;
	sub.f64 	%fd150, %fd139, %fd146;
	st.global.v2.f64 	[%rd21], {%fd149, %fd150};
	mul.f64 	%fd151, %fd9, %fd135;
	mul.f64 	%fd152, %fd14, %fd137;
	sub.f64 	%fd206, %fd151, %fd152;
	mul.f64 	%fd153, %fd9, %fd137;
	fma.rn.f64 	%fd207, %fd14, %fd135, %fd153;
	add.s32 	%r71, %r71, 4;
	add.s32 	%r70, %r70, 4;
	add.s32 	%r69, %r69, 4;
	setp.eq.s32 	%p14, %r71, 0;
	mov.u32 	%r73, %r14;
	@%p14 bra 	$L__BB1_17;
	bra.uni 	$L__BB1_16;
$L__BB1_17:
	and.b32  	%r55, %r64, 6;
	setp.eq.s32 	%p15, %r55, 0;
	@%p15 bra 	$L__BB1_22;
	setp.eq.s32 	%p16, %r55, 2;
	@%p16 bra 	$L__BB1_20;
	add.s32 	%r56, %r73, %r68;
	mul.wide.s32 	%rd22, %r56, 16;
	add.s64 	%rd23, %rd1, %rd22;
	ld.global.v2.f64 	{%fd154, %fd155}, [%rd23];
	add.s32 	%r57, %r56, %r64;
	shr.s32 	%r58, %r57, 1;
	mul.wide.s32 	%rd24, %r58, 16;
	add.s64 	%rd25, %rd1, %rd24;
	ld.global.v2.f64 	{%fd156, %fd157}, [%rd25];
	mul.f64 	%fd158, %fd206, %fd156;
	mul.f64 	%fd159, %fd207, %fd157;
	sub.f64 	%fd160, %fd158, %fd159;
	mul.f64 	%fd161, %fd206, %fd157;
	fma.rn.f64 	%fd162, %fd207, %fd156, %fd161;
	add.f64 	%fd163, %fd154, %fd160;
	add.f64 	%fd164, %fd155, %fd162;
	st.global.v2.f64 	[%rd23], {%fd163, %fd164};
	sub.f64 	%fd165, %fd154, %fd160;
	sub.f64 	%fd166, %fd155, %fd162;
	st.global.v2.f64 	[%rd25], {%fd165, %fd166};
	mul.f64 	%fd167, %fd9, %fd206;
	mul.f64 	%fd168, %fd14, %fd207;
	sub.f64 	%fd169, %fd167, %fd168;
	mul.f64 	%fd170, %fd9, %fd207;
	fma.rn.f64 	%fd171, %fd14, %fd206, %fd170;
	ld.global.v2.f64 	{%fd172, %fd173}, [%rd23+16];
	add.s32 	%r59, %r57, 1;
	shr.s32 	%r60, %r59, 1;
	mul.wide.s32 	%rd26, %r60, 16;
	add.s64 	%rd27, %rd1, %rd26;
	ld.global.v2.f64 	{%fd174, %fd175}, [%rd27];
	mul.f64 	%fd176, %fd169, %fd174;
	mul.f64 	%fd177, %fd171, %fd175;
	sub.f64 	%fd178, %fd176, %fd177;
	mul.f64 	%fd179, %fd169, %fd175;
	fma.rn.f64 	%fd180, %fd171, %fd174, %fd179;
	add.f64 	%fd181, %fd172, %fd178;
	add.f64 	%fd182, %fd173, %fd180;
	st.global.v2.f64 	[%rd23+16], {%fd181, %fd182};
	sub.f64 	%fd183, %fd172, %fd178;
	sub.f64 	%fd184, %fd173, %fd180;
	st.global.v2.f64 	[%rd27], {%fd183, %fd184};
	mul.f64 	%fd185, %fd9, %fd169;
	mul.f64 	%fd186, %fd14, %fd171;
	sub.f64 	%fd206, %fd185, %fd186;
	mul.f64 	%fd187, %fd9, %fd171;
	fma.rn.f64 	%fd207, %fd14, %fd169, %fd187;
	add.s32 	%r73, %r73, 2;
$L__BB1_20:
	setp.eq.s32 	%p17, %r15, 0;
	@%p17 bra 	$L__BB1_22;
	add.s32 	%r61, %r73, %r68;
	mul.wide.s32 	%rd28, %r61, 16;
	add.s64 	%rd29, %rd1, %rd28;
	ld.global.v2.f64 	{%fd188, %fd189}, [%rd29];
	add.s32 	%r62, %r61, %r64;
	shr.s32 	%r63, %r62, 1;
	mul.wide.s32 	%rd30, %r63, 16;
	add.s64 	%rd31, %rd1, %rd30;
	ld.global.v2.f64 	{%fd190, %fd191}, [%rd31];
	mul.f64 	%fd192, %fd206, %fd190;
	mul.f64 	%fd193, %fd207, %fd191;
	sub.f64 	%fd194, %fd192, %fd193;
	mul.f64 	%fd195, %fd206, %fd191;
	fma.rn.f64 	%fd196, %fd207, %fd190, %fd195;
	add.f64 	%fd197, %fd188, %fd194;
	add.f64 	%fd198, %fd189, %fd196;
	st.global.v2.f64 	[%rd29], {%fd197, %fd198};
	sub.f64 	%fd199, %fd188, %fd194;
	sub.f64 	%fd200, %fd189, %fd196;
	st.global.v2.f64 	[%rd31], {%fd199, %fd200};
$L__BB1_22:
	add.s32 	%r68, %r68, %r17;
	setp.lt.s32 	%p18, %r68, %r31;
	@%p18 bra 	$L__BB1_14;
$L__BB1_23:
	shl.b32 	%r64, %r64, 1;
	setp.le.s32 	%p19, %r64, %r31;
	@%p19 bra 	$L__BB1_2;
$L__BB1_24:
	ret;

}
	// .globl	_Z9normalizeP7double2i
.visible .entry _Z9normalizeP7double2i(
	.param .u64 .ptr .align 1 _Z9normalizeP7double2i_param_0,
	.param .u32 _Z9normalizeP7double2i_param_1
)
{
	.reg .pred 	%p<2>;
	.reg .b32 	%r<6>;
	.reg .b64 	%rd<5>;
	.reg .b64 	%fd<20>;

	ld.param.u64 	%rd1, [_Z9normalizeP7double2i_param_0];
	ld.param.u32 	%r2, [_Z9normalizeP7double2i_param_1];
	mov.u32 	%r3, %ctaid.x;
	mov.u32 	%r4, %ntid.x;
	mov.u32 	%r5, %tid.x;
	mad.lo.s32 	%r1, %r3, %r4, %r5;
	setp.ge.s32 	%p1, %r1, %r2;
	@%p1 bra 	$L__BB2_2;
	cvta.to.global.u64 	%rd2, %rd1;
	mul.wide.s32 	%rd3, %r1, 16;
	add.s64 	%rd4, %rd2, %rd3;
	ld.global.v2.f64 	{%fd1, %fd2}, [%rd4];
	cvt.rn.f64.s32 	%fd3, %r2;
	abs.f64 	%fd4, %fd3;
	rcp.rn.f64 	%fd5, %fd4;
	mul.f64 	%fd6, %fd5, %fd1;
	mul.f64 	%fd7, %fd5, %fd2;
	mul.f64 	%fd8, %fd5, %fd3;
	mul.f64 	%fd9, %fd5, 0d0000000000000000;
	mul.f64 	%fd10, %fd9, %fd9;
	fma.rn.f64 	%fd11, %fd8, %fd8, %fd10;
	rcp.rn.f64 	%fd12, %fd11;
	mul.f64 	%fd13, %fd9, %fd7;
	fma.rn.f64 	%fd14, %fd8, %fd6, %fd13;
	mul.f64 	%fd15, %fd12, %fd14;
	mul.f64 	%fd16, %fd8, %fd7;
	mul.f64 	%fd17, %fd9, %fd6;
	sub.f64 	%fd18, %fd16, %fd17;
	mul.f64 	%fd19, %fd12, %fd18;
	st.global.v2.f64 	[%rd4], {%fd15, %fd19};
$L__BB2_2:
	ret;

}
.func  (.param .align 16 .b8 func_retval0[16]) __internal_trig_reduction_slowpathd(
	.param .b64 __internal_trig_reduction_slowpathd_param_0
)
{
	.local .align 8 .b8 	__local_depot3[40];
	.reg .b64 	%SP;
	.reg .b64 	%SPL;
	.reg .pred 	%p<10>;
	.reg .b32 	%r<47>;
	.reg .b64 	%rd<74>;
	.reg .b64 	%fd<5>;

	mov.u64 	%SPL, __local_depot3;
	ld.param.f64 	%fd4, [__internal_trig_reduction_slowpathd_param_0];
	add.u64 	%rd1, %SPL, 0;
	{
	.reg .b32 %temp; 
	mov.b64 	{%temp, %r1}, %fd4;
	}
	shr.u32 	%r2, %r1, 20;
	and.b32  	%r3, %r2, 2047;
	setp.eq.s32 	%p1, %r3, 2047;
	mov.b32 	%r46, 0;
	@%p1 bra 	$L__BB3_9;
	add.s32 	%r20, %r3, -1024;
	mov.b64 	%rd20, %fd4;
	shl.b64 	%rd2, %rd20, 11;
	shr.u32 	%r4, %r20, 6;
	sub.s32 	%r45, 15, %r4;
	sub.s32 	%r21, 19, %r4;
	setp.lt.u32 	%p2, %r20, 128;
	selp.b32 	%r6, 18, %r21, %p2;
	setp.ge.s32 	%p3, %r45, %r6;
	mov.b64 	%rd70, 0;
	@%p3 bra 	$L__BB3_4;
	add.s32 	%r23, %r6, %r4;
	neg.s32 	%r43, %r23;
	or.b64  	%rd3, %rd2, -9223372036854775808;
	mov.b64 	%rd70, 0;
	mov.b32 	%r42, 0;
	mov.u64 	%rd25, __cudart_i2opi_d;
	mov.u32 	%r44, %r45;
$L__BB3_3:
	.pragma "nounroll";
	mul.wide.s32 	%rd22, %r42, 8;
	add.s64 	%rd23, %rd1, %rd22;
	mul.wide.s32 	%rd24, %r44, 8;
	add.s64 	%rd26, %rd25, %rd24;
	ld.global.nc.u64 	%rd27, [%rd26];
	{
	.reg .u32 %r0, %r1, %r2, %r3, %alo, %ahi, %blo, %bhi, %clo, %chi;
	mov.b64 	{%alo,%ahi}, %rd27;
	mov.b64 	{%blo,%bhi}, %rd3;
	mov.b64 	{%clo,%chi}, %rd70;
	mad.lo.cc.u32 	%r0, %alo, %blo, %clo;
	madc.hi.cc.u32 	%r1, %alo, %blo, %chi;
	madc.hi.u32 	%r2, %alo, %bhi, 0;
	mad.lo.cc.u32 	%r1, %alo, %bhi, %r1;
	madc.hi.cc.u32 	%r2, %ahi, %blo, %r2;
	madc.hi.u32 	%r3, %ahi, %bhi, 0;
	mad.lo.cc.u32 	%r1, %ahi, %blo, %r1;
	madc.lo.cc.u32 	%r2, %ahi, %bhi, %r2;
	addc.u32 	%r3, %r3, 0;
	mov.b64 	%rd28, {%r0,%r1};
	mov.b64 	%rd70, {%r2,%r3};
	}
	st.local.u64 	[%rd23], %rd28;
	add.s32 	%r44, %r44, 1;
	add.s32 	%r43, %r43, 1;
	add.s32 	%r42, %r42, 1;
	setp.ne.s32 	%p4, %r43, -15;
	mov.u32 	%r45, %r6;
	@%p4 bra 	$L__BB3_3;
$L__BB3_4:
	cvt.s64.s32 	%rd29, %r45;
	cvt.u64.u32 	%rd30, %r4;
	add.s64 	%rd31, %rd30, %rd29;
	shl.b64 	%rd32, %rd31, 3;
	add.s64 	%rd33, %rd1, %rd32;
	st.local.u64 	[%rd33+-120], %rd70;
	and.b32  	%r15, %r2, 63;
	ld.local.u64 	%rd72, [%rd1+16];
	ld.local.u64 	%rd71, [%rd1+24];
	setp.eq.s32 	%p5, %r15, 0;
	@%p5 bra 	$L__BB3_6;
	shl.b64 	%rd34, %rd71, %r15;
	shr.u64 	%rd35, %rd72, 1;
	xor.b32  	%r24, %r15, 63;
	shr.u64 	%rd36, %rd35, %r24;
	or.b64  	%rd71, %rd34, %rd36;
	ld.local.u64 	%rd37, [%rd1+8];
	shl.b64 	%rd38, %rd72, %r15;
	shr.u64 	%rd39, %rd37, 1;
	shr.u64 	%rd40, %rd39, %r24;
	or.b64  	%rd72, %rd38, %rd40;
$L__BB3_6:
	and.b32  	%r25, %r1, -2147483648;
	shr.u64 	%rd41, %rd71, 62;
	cvt.u32.u64 	%r26, %rd41;
	mov.b64 	{%r27, %r28}, %rd71;
	mov.b64 	{%r29, %r30}, %rd72;
	shf.l.wrap.b32 	%r31, %r30, %r27, 2;
	shf.l.wrap.b32 	%r32, %r27, %r28, 2;
	mov.b64 	%rd42, {%r31, %r32};
	shl.b64 	%rd43, %rd72, 2;
	shr.u64 	%rd44, %rd42, 63;
	cvt.u32.u64 	%r33, %rd44;
	add.s32 	%r34, %r33, %r26;
	setp.eq.s32 	%p6, %r25, 0;
	neg.s32 	%r35, %r34;
	selp.b32 	%r46, %r34, %r35, %p6;
	setp.gt.s64 	%p7, %rd42, -1;
	mov.b64 	%rd45, 0;
	{
	.reg .u32 %r0, %r1, %r2, %r3, %a0, %a1, %a2, %a3, %b0, %b1, %b2, %b3;
	mov.b64 	{%a0,%a1}, %rd45;
	mov.b64 	{%a2,%a3}, %rd45;
	mov.b64 	{%b0,%b1}, %rd43;
	mov.b64 	{%b2,%b3}, %rd42;
	sub.cc.u32 	%r0, %a0, %b0;
	subc.cc.u32 	%r1, %a1, %b1;
	subc.cc.u32 	%r2, %a2, %b2;
	subc.u32 	%r3, %a3, %b3;
	mov.b64 	%rd46, {%r0,%r1};
	mov.b64 	%rd47, {%r2,%r3};
	}
	xor.b32  	%r36, %r25, -2147483648;
	selp.b64 	%rd73, %rd42, %rd47, %p7;
	selp.b64 	%rd14, %rd43, %rd46, %p7;
	selp.b32 	%r17, %r25, %r36, %p7;
	clz.b64 	%r37, %rd73;
	cvt.u64.u32 	%rd15, %r37;
	setp.eq.s32 	%p8, %r37, 0;
	@%p8 bra 	$L__BB3_8;
	cvt.u32.u64 	%r38, %rd15;
	and.b32  	%r39, %r38, 63;
	shl.b64 	%rd48, %rd73, %r39;
	shr.u64 	%rd49, %rd14, 1;
	not.b32 	%r40, %r38;
	and.b32  	%r41, %r40, 63;
	shr.u64 	%rd50, %rd49, %r41;
	or.b64  	%rd73, %rd48, %rd50;
$L__BB3_8:
	mov.b64 	%rd51, -3958705157555305931;
	{
	.reg .u32 %r0, %r1, %r2, %r3, %alo, %ahi, %blo, %bhi;
	mov.b64 	{%alo,%ahi}, %rd73;
	mov.b64 	{%blo,%bhi}, %rd51;
	mul.lo.u32 	%r0, %alo, %blo;
	mul.hi.u32 	%r1, %alo, %blo;
	mad.lo.cc.u32 	%r1, %alo, %bhi, %r1;
	madc.hi.u32 	%r2, %alo, %bhi, 0;
	mad.lo.cc.u32 	%r1, %ahi, %blo, %r1;
	madc.hi.cc.u32 	%r2, %ahi, %blo, %r2;
	madc.hi.u32 	%r3, %ahi, %bhi, 0;
	mad.lo.cc.u32 	%r2, %ahi, %bhi, %r2;
	addc.u32 	%r3, %r3, 0;
	mov.b64 	%rd52, {%r0,%r1};
	mov.b64 	%rd53, {%r2,%r3};
	}
	setp.gt.s64 	%p9, %rd53, 0;
	{
	.reg .u32 %r0, %r1, %r2, %r3, %a0, %a1, %a2, %a3, %b0, %b1, %b2, %b3;
	mov.b64 	{%a0,%a1}, %rd52;
	mov.b64 	{%a2,%a3}, %rd53;
	mov.b64 	{%b0,%b1}, %rd52;
	mov.b64 	{%b2,%b3}, %rd53;
	add.cc.u32 	%r0, %a0, %b0;
	addc.cc.u32 	%r1, %a1, %b1;
	addc.cc.u32 	%r2, %a2, %b2;
	addc.u32 	%r3, %a3, %b3;
	mov.b64 	%rd54, {%r0,%r1};
	mov.b64 	%rd55, {%r2,%r3};
	}
	selp.b64 	%rd56, %rd55, %rd53, %p9;
	selp.s64 	%rd57, -1, 0, %p9;
	sub.s64 	%rd58, %rd57, %rd15;
	cvt.u64.u32 	%rd59, %r17;
	shl.b64 	%rd60, %rd59, 32;
	add.s64 	%rd61, %rd56, 1;
	shr.u64 	%rd62, %rd61, 10;
	add.s64 	%rd63, %rd62, 1;
	shr.u64 	%rd64, %rd63, 1;
	shl.b64 	%rd65, %rd58, 52;
	add.s64 	%rd66, %rd65, %rd64;
	add.s64 	%rd67, %rd66, 4602678819172646912;
	or.b64  	%rd68, %rd67, %rd60;
	mov.b64 	%fd4, %rd68;
$L__BB3_9:
	st.param.f64 	[func_retval0], %fd4;
	st.param.b32 	[func_retval0+8], %r46;
	ret;

}


// ===== COMPILED SASS (sm_100) =====

	.target	sm_100

	.elftype	@"ET_EXEC"


//--------------------- .note.nv.tkinfo           --------------------------
	.section	.note.nv.tkinfo,"",@"SHT_NOTE"
	.sectionflags	@"SHF_NOTE_NV_TKINFO"
	.tkinfo
        /*0018*/ 	.word	0x00000002
        /*0030*/ 	.string	""
        /*0030*/ 	.string	"ptxas"
        /*0030*/ 	.string	"Cuda compilation tools, release 13.0, V13.0.88"
        /*0030*/ 	.string	"Build cuda_13.0.r13.0/compiler.36424714_0"
        /*0030*/ 	.string	"-arch sm_100 -m 64 "



//--------------------- .note.nv.cuinfo           --------------------------
	.section	.note.nv.cuinfo,"",@"SHT_NOTE"
	.sectionflags	@"SHF_NOTE_NV_CUINFO"
        /*0018*/ 	.short	0x0002
        /*001a*/ 	.short	0x0064
        /*001c*/ 	.short	0x0082
	.zero		2


//--------------------- .nv.info                  --------------------------
	.section	.nv.info,"",@"SHT_CUDA_INFO"
	.align	4


	//----- nvinfo : EIATTR_REGCOUNT
	.align		4
        /*0000*/ 	.byte	0x04, 0x2f
        /*0002*/ 	.short	(.L_3 - .L_2)
	.align		4
.L_2:
        /*0004*/ 	.word	index@(_Z14bitReverseCopyP7double2S0_ii)
        /*0008*/ 	.word	0x0000000c


	//----- nvinfo : EIATTR_FRAME_SIZE
	.align		4
.L_3:
        /*000c*/ 	.byte	0x04, 0x11
        /*000e*/ 	.short	(.L_5 - .L_4)
	.align		4
.L_4:
        /*0010*/ 	.word	index@(_Z14bitReverseCopyP7double2S0_ii)
        /*0014*/ 	.word	0x00000000


	//----- nvinfo : EIATTR_REGCOUNT
	.align		4
.L_5:
        /*0018*/ 	.byte	0x04, 0x2f
        /*001a*/ 	.short	(.L_7 - .L_6)
	.align		4
.L_6:
        /*001c*/ 	.word	index@(_Z9fftKernelP7double2ib)
        /*0020*/ 	.word	0x00000024


	//----- nvinfo : EIATTR_FRAME_SIZE
	.align		4
.L_7:
        /*0024*/ 	.byte	0x04, 0x11
        /*0026*/ 	.short	(.L_9 - .L_8)
	.align		4
.L_8:
        /*0028*/ 	.word	index@($_Z9fftKernelP7double2ib$__internal_trig_reduction_slowpathd)
        /*002c*/ 	.word	0x00000028


	//----- nvinfo : EIATTR_FRAME_SIZE
	.align		4
.L_9:
        /*0030*/ 	.byte	0x04, 0x11
        /*0032*/ 	.short	(.L_11 - .L_10)
	.align		4
.L_10:
        /*0034*/ 	.word	index@($__internal_1_$__cuda_sm20_div_rn_f64_full)
        /*0038*/ 	.word	0x00000028


	//----- nvinfo : EIATTR_FRAME_SIZE
	.align		4
.L_11:
        /*003c*/ 	.byte	0x04, 0x11
        /*003e*/ 	.short	(.L_13 - .L_12)
	.align		4
.L_12:
        /*0040*/ 	.word	index@(_Z9fftKernelP7double2ib)
        /*0044*/ 	.word	0x00000028


	//----- nvinfo : EIATTR_REGCOUNT
	.align		4
.L_13:
        /*0048*/ 	.byte	0x04, 0x2f
        /*004a*/ 	.short	(.L_15 - .L_14)
	.align		4
.L_14:
        /*004c*/ 	.word	index@(_Z9normalizeP7double2i)
        /*0050*/ 	.word	0x00000018


	//----- nvinfo : EIATTR_FRAME_SIZE
	.align		4
.L_15:
        /*0054*/ 	.byte	0x04, 0x11
        /*0056*/ 	.short	(.L_17 - .L_16)
	.align		4
.L_16:
        /*0058*/ 	.word	index@($__internal_0_$__cuda_sm20_dblrcp_rn_slowpath_v3)
        /*005c*/ 	.word	0x00000000


	//----- nvinfo : EIATTR_FRAME_SIZE
	.align		4
.L_17:
        /*0060*/ 	.byte	0x04, 0x11
        /*0062*/ 	.short	(.L_19 - .L_18)
	.align		4
.L_18:
        /*0064*/ 	.word	index@(_Z9normalizeP7double2i)
        /*0068*/ 	.word	0x00000000


	//----- nvinfo : EIATTR_MIN_STACK_SIZE
	.align		4
.L_19:
        /*006c*/ 	.byte	0x04, 0x12
        /*006e*/ 	.short	(.L_21 - .L_20)
	.align		4
.L_20:
        /*0070*/ 	.word	index@(_Z9normalizeP7double2i)
        /*0074*/ 	.word	0x00000000


	//----- nvinfo : EIATTR_MIN_STACK_SIZE
	.align		4
.L_21:
        /*0078*/ 	.byte	0x04, 0x12
        /*007a*/ 	.short	(.L_23 - .L_22)
	.align		4
.L_22:
        /*007c*/ 	.word	index@(_Z9fftKernelP7double2ib)
        /*0080*/ 	.word	0x00000028


	//----- nvinfo : EIATTR_MIN_STACK_SIZE
	.align		4
.L_23:
        /*0084*/ 	.byte	0x04, 0x12
        /*0086*/ 	.short	(.L_25 - .L_24)
	.align		4
.L_24:
        /*0088*/ 	.word	index@(_Z14bitReverseCopyP7double2S0_ii)
        /*008c*/ 	.word	0x00000000
.L_25:


//--------------------- .nv.compat                --------------------------
	.section	.nv.compat,"",@"SHT_CUDA_COMPAT_INFO"
	.align	4
        /*0000*/ 	.byte	0x02, 0x09, 0x00, 0x00, 0x02, 0x02, 0x01, 0x00, 0x02, 0x05, 0x05, 0x00, 0x03, 0x07, 0x01, 0x01
        /*0010*/ 	.byte	0x02, 0x03, 0x00, 0x00, 0x02, 0x06, 0x01, 0x00, 0x04, 0x0b, 0x08, 0x00, 0x01, 0x00, 0x00, 0x00
        /*0020*/ 	.byte	0x00, 0x00, 0x00, 0x00


//--------------------- .nv.info._Z9normalizeP7double2i --------------------------
	.section	.nv.info._Z9normalizeP7double2i,"",@"SHT_CUDA_INFO"
	.sectionflags	@""
	.align	4


	//----- nvinfo : EIATTR_CUDA_API_VERSION
	.align		4
        /*0000*/ 	.byte	0x04, 0x37
        /*0002*/ 	.short	(.L_27 - .L_26)
.L_26:
        /*0004*/ 	.word	0x00000082


	//----- nvinfo : EIATTR_KPARAM_INFO
	.align		4
.L_27:
        /*0008*/ 	.byte	0x04, 0x17
        /*000a*/ 	.short	(.L_29 - .L_28)
.L_28:
        /*000c*/ 	.word	0x00000000
        /*0010*/ 	.short	0x0001
        /*0012*/ 	.short	0x0008
        /*0014*/ 	.byte	0x00, 0xf0, 0x11, 0x00


	//----- nvinfo : EIATTR_KPARAM_INFO
	.align		4
.L_29:
        /*0018*/ 	.byte	0x04, 0x17
        /*001a*/ 	.short	(.L_31 - .L_30)
.L_30:
        /*001c*/ 	.word	0x00000000
        /*0020*/ 	.short	0x0000
        /*0022*/ 	.short	0x0000
        /*0024*/ 	.byte	0x00, 0xf5, 0x21, 0x00


	//----- nvinfo : EIATTR_SPARSE_MMA_MASK
	.align		4
.L_31:
        /*0028*/ 	.byte	0x03, 0x50
        /*002a*/ 	.short	0x0000


	//----- nvinfo : EIATTR_MAXREG_COUNT
	.align		4
        /*002c*/ 	.byte	0x03, 0x1b
        /*002e*/ 	.short	0x00ff


	//----- nvinfo : EIATTR_MERCURY_ISA_VERSION
	.align		4
        /*0030*/ 	.byte	0x03, 0x5f
        /*0032*/ 	.short	0x0101


	//----- nvinfo : EIATTR_VRC_CTA_INIT_COUNT
	.align		4
        /*0034*/ 	.byte	0x02, 0x4a
	.zero		1
	.zero		1


	//----- nvinfo : EIATTR_EXIT_INSTR_OFFSETS
	.align		4
        /*0038*/ 	.byte	0x04, 0x1c
        /*003a*/ 	.short	(.L_33 - .L_32)


	//   ....[0]....
.L_32:
        /*003c*/ 	.word	0x00000070


	//   ....[1]....
        /*0040*/ 	.word	0x000003b0


	//----- nvinfo : EIATTR_CRS_STACK_SIZE
	.align		4
.L_33:
        /*0044*/ 	.byte	0x04, 0x1e
        /*0046*/ 	.short	(.L_35 - .L_34)
.L_34:
        /*0048*/ 	.word	0x00000000


	//----- nvinfo : EIATTR_CBANK_PARAM_SIZE
	.align		4
.L_35:
        /*004c*/ 	.byte	0x03, 0x19
        /*004e*/ 	.short	0x000c


	//----- nvinfo : EIATTR_PARAM_CBANK
	.align		4
        /*0050*/ 	.byte	0x04, 0x0a
        /*0052*/ 	.short	(.L_37 - .L_36)
	.align		4
.L_36:
        /*0054*/ 	.word	index@(.nv.constant0._Z9normalizeP7double2i)
        /*0058*/ 	.short	0x0380
        /*005a*/ 	.short	0x000c


	//----- nvinfo : EIATTR_SW_WAR
	.align		4
.L_37:
        /*005c*/ 	.byte	0x04, 0x36
        /*005e*/ 	.short	(.L_39 - .L_38)
.L_38:
        /*0060*/ 	.word	0x00000008
.L_39:


//--------------------- .nv.info._Z9fftKernelP7double2ib --------------------------
	.section	.nv.info._Z9fftKernelP7double2ib,"",@"SHT_CUDA_INFO"
	.sectionflags	@""
	.align	4


	//----- nvinfo : EIATTR_CUDA_API_VERSION
	.align		4
        /*0000*/ 	.byte	0x04, 0x37
        /*0002*/ 	.short	(.L_41 - .L_40)
.L_40:
        /*0004*/ 	.word	0x00000082


	//----- nvinfo : EIATTR_KPARAM_INFO
	.align		4
.L_41:
        /*0008*/ 	.byte	0x04, 0x17
        /*000a*/ 	.short	(.L_43 - .L_42)
.L_42:
        /*000c*/ 	.word	0x00000000
        /*0010*/ 	.short	0x0002
        /*0012*/ 	.short	0x000c
        /*0014*/ 	.byte	0x00, 0xf0, 0x05, 0x00


	//----- nvinfo : EIATTR_KPARAM_INFO
	.align		4
.L_43:
        /*0018*/ 	.byte	0x04, 0x17
        /*001a*/ 	.short	(.L_45 - .L_44)
.L_44:
        /*001c*/ 	.word	0x00000000
        /*0020*/ 	.short	0x0001
        /*0022*/ 	.short	0x0008
        /*0024*/ 	.byte	0x00, 0xf0, 0x11, 0x00


	//----- nvinfo : EIATTR_KPARAM_INFO
	.align		4
.L_45:
        /*0028*/ 	.byte	0x04, 0x17
        /*002a*/ 	.short	(.L_47 - .L_46)
.L_46:
        /*002c*/ 	.word	0x00000000
        /*0030*/ 	.short	0x0000
        /*0032*/ 	.short	0x0000
        /*0034*/ 	.byte	0x00, 0xf5, 0x21, 0x00


	//----- nvinfo : EIATTR_SPARSE_MMA_MASK
	.align		4
.L_47:
        /*0038*/ 	.byte	0x03, 0x50
        /*003a*/ 	.short	0x0000


	//----- nvinfo : EIATTR_MAXREG_COUNT
	.align		4
        /*003c*/ 	.byte	0x03, 0x1b
        /*003e*/ 	.short	0x00ff


	//----- nvinfo : EIATTR_MERCURY_ISA_VERSION
	.align		4
        /*0040*/ 	.byte	0x03, 0x5f
        /*0042*/ 	.short	0x0101


	//----- nvinfo : EIATTR_VRC_CTA_INIT_COUNT
	.align		4
        /*0044*/ 	.byte	0x02, 0x4a
	.zero		1
	.zero		1


	//----- nvinfo : EIATTR_EXIT_INSTR_OFFSETS
	.align		4
        /*0048*/ 	.byte	0x04, 0x1c
        /*004a*/ 	.short	(.L_49 - .L_48)


	//   ....[0]....
.L_48:
        /*004c*/ 	.word	0x00000060


	//   ....[1]....
        /*0050*/ 	.word	0x000015f0


	//----- nvinfo : EIATTR_CRS_STACK_SIZE
	.align		4
.L_49:
        /*0054*/ 	.byte	0x04, 0x1e
        /*0056*/ 	.short	(.L_51 - .L_50)
.L_50:
        /*0058*/ 	.word	0x00000000


	//----- nvinfo : EIATTR_CBANK_PARAM_SIZE
	.align		4
.L_51:
        /*005c*/ 	.byte	0x03, 0x19
        /*005e*/ 	.short	0x000d


	//----- nvinfo : EIATTR_PARAM_CBANK
	.align		4
        /*0060*/ 	.byte	0x04, 0x0a
        /*0062*/ 	.short	(.L_53 - .L_52)
	.align		4
.L_52:
        /*0064*/ 	.word	index@(.nv.constant0._Z9fftKernelP7double2ib)
        /*0068*/ 	.short	0x0380
        /*006a*/ 	.short	0x000d


	//----- nvinfo : EIATTR_SW_WAR
	.align		4
.L_53:
        /*006c*/ 	.byte	0x04, 0x36
        /*006e*/ 	.short	(.L_55 - .L_54)
.L_54:
        /*0070*/ 	.word	0x00000008
.L_55:


//--------------------- .nv.info._Z14bitReverseCopyP7double2S0_ii --------------------------
	.section	.nv.info._Z14bitReverseCopyP7double2S0_ii,"",@"SHT_CUDA_INFO"
	.sectionflags	@""
	.align	4


	//----- nvinfo : EIATTR_CUDA_API_VERSION
	.align		4
        /*0000*/ 	.byte	0x04, 0x37
        /*0002*/ 	.short	(.L_57 - .L_56)
.L_56:
        /*0004*/ 	.word	0x00000082


	//----- nvinfo : EIATTR_KPARAM_INFO
	.align		4
.L_57:
        /*0008*/ 	.byte	0x04, 0x17
        /*000a*/ 	.short	(.L_59 - .L_58)
.L_58:
        /*000c*/ 	.word	0x00000000
        /*0010*/ 	.short	0x0003
        /*0012*/ 	.short	0x0014
        /*0014*/ 	.byte	0x00, 0xf0, 0x11, 0x00


	//----- nvinfo : EIATTR_KPARAM_INFO
	.align		4
.L_59:
        /*0018*/ 	.byte	0x04, 0x17
        /*001a*/ 	.short	(.L_61 - .L_60)
.L_60:
        /*001c*/ 	.word	0x00000000
        /*0020*/ 	.short	0x0002
        /*0022*/ 	.short	0x0010
        /*0024*/ 	.byte	0x00, 0xf0, 0x11, 0x00


	//----- nvinfo : EIATTR_KPARAM_INFO
	.align		4
.L_61:
        /*0028*/ 	.byte	0x04, 0x17
        /*002a*/ 	.short	(.L_63 - .L_62)
.L_62:
        /*002c*/ 	.word	0x00000000
        /*0030*/ 	.short	0x0001
        /*0032*/ 	.short	0x0008
        /*0034*/ 	.byte	0x00, 0xf5, 0x21, 0x00


	//----- nvinfo : EIATTR_KPARAM_INFO
	.align		4
.L_63:
        /*0038*/ 	.byte	0x04, 0x17
        /*003a*/ 	.short	(.L_65 - .L_64)
.L_64:
        /*003c*/ 	.word	0x00000000
        /*0040*/ 	.short	0x0000
        /*0042*/ 	.short	0x0000
        /*0044*/ 	.byte	0x00, 0xf5, 0x21, 0x00


	//----- nvinfo : EIATTR_SPARSE_MMA_MASK
	.align		4
.L_65:
        /*0048*/ 	.byte	0x03, 0x50
        /*004a*/ 	.short	0x0000


	//----- nvinfo : EIATTR_MAXREG_COUNT
	.align		4
        /*004c*/ 	.byte	0x03, 0x1b
        /*004e*/ 	.short	0x00ff


	//----- nvinfo : EIATTR_MERCURY_ISA_VERSION
	.align		4
        /*0050*/ 	.byte	0x03, 0x5f
        /*0052*/ 	.short	0x0101


	//----- nvinfo : EIATTR_VRC_CTA_INIT_COUNT
	.align		4
        /*0054*/ 	.byte	0x02, 0x4a
	.zero		1
	.zero		1


	//----- nvinfo : EIATTR_EXIT_INSTR_OFFSETS
	.align		4
        /*0058*/ 	.byte	0x04, 0x1c
        /*005a*/ 	.short	(.L_67 - .L_66)


	//   ....[0]....
.L_66:
        /*005c*/ 	.word	0x00000070


	//   ....[1]....
        /*0060*/ 	.word	0x00000890


	//----- nvinfo : EIATTR_CBANK_PARAM_SIZE
	.align		4
.L_67:
        /*0064*/ 	.byte	0x03, 0x19
        /*0066*/ 	.short	0x0018


	//----- nvinfo : EIATTR_PARAM_CBANK
	.align		4
        /*0068*/ 	.byte	0x04, 0x0a
        /*006a*/ 	.short	(.L_69 - .L_68)
	.align		4
.L_68:
        /*006c*/ 	.word	index@(.nv.constant0._Z14bitReverseCopyP7double2S0_ii)
        /*0070*/ 	.short	0x0380
        /*0072*/ 	.short	0x0018


	//----- nvinfo : EIATTR_SW_WAR
	.align		4
.L_69:
        /*0074*/ 	.byte	0x04, 0x36
        /*0076*/ 	.short	(.L_71 - .L_70)
.L_70:
        /*0078*/ 	.word	0x00000008
.L_71:


//--------------------- .nv.callgraph             --------------------------
	.section	.nv.callgraph,"",@"SHT_CUDA_CALLGRAPH"
	.align	4
	.sectionentsize	8
	.align		4
        /*0000*/ 	.word	0x00000000
	.align		4
        /*0004*/ 	.word	0xffffffff
	.align		4
        /*0008*/ 	.word	0x00000000
	.align		4
        /*000c*/ 	.word	0xfffffffe
	.align		4
        /*0010*/ 	.word	0x00000000
	.align		4
        /*0014*/ 	.word	0xfffffffd
	.align		4
        /*0018*/ 	.word	0x00000000
	.align		4
        /*001c*/ 	.word	0xfffffffc


//--------------------- .nv.constant4             --------------------------
	.section	.nv.constant4,"a",@progbits
	.align	8
	.align		8
.nv.constant4:
        /*0000*/ 	.dword	__cudart_i2opi_d
	.align		8
        /*0008*/ 	.dword	__cudart_sin_cos_coeffs


//--------------------- .text._Z9normalizeP7double2i --------------------------
	.section	.text._Z9normalizeP7double2i,"ax",@progbits
	.align	128
        .global         _Z9normalizeP7double2i
        .type           _Z9normalizeP7double2i,@function
        .size           _Z9normalizeP7double2i,(.L_x_50 - _Z9normalizeP7double2i)
        .other          _Z9normalizeP7double2i,@"STO_CUDA_ENTRY STV_DEFAULT"
_Z9normalizeP7double2i:
.text._Z9normalizeP7double2i:
[----:B------:R-:W-:Y:S01]  /*0000*/  LDC R1, c[0x0][0x37c] ;  /* 0x0000df00ff017b82 */ /* 0x000fe20000000800 */
[----:B------:R-:W0:Y:S07]  /*0010*/  S2R R0, SR_TID.X ;  /* 0x0000000000007919 */ /* 0x000e2e0000002100 */
[----:B------:R-:W0:Y:S01]  /*0020*/  S2UR UR4, SR_CTAID.X ;  /* 0x00000000000479c3 */ /* 0x000e220000002500 */
[----:B------:R-:W1:Y:S07]  /*0030*/  LDCU UR6, c[0x0][0x388] ;  /* 0x00007100ff0677ac */ /* 0x000e6e0008000800 */
[----:B------:R-:W0:Y:S02]  /*0040*/  LDC R5, c[0x0][0x360] ;  /* 0x0000d800ff057b82 */ /* 0x000e240000000800 */
[----:B0-----:R-:W-:-:S05]  /*0050*/  IMAD R5, R5, UR4, R0 ;  /* 0x0000000405057c24 */ /* 0x001fca000f8e0200 */
[----:B-1----:R-:W-:-:S13]  /*0060*/  ISETP.GE.AND P0, PT, R5, UR6, PT ;  /* 0x0000000605007c0c */ /* 0x002fda000bf06270 */
[----:B------:R-:W-:Y:S05]  /*0070*/  @P0 EXIT ;  /* 0x000000000000094d */ /* 0x000fea0003800000 */
[----:B------:R-:W0:Y:S01]  /*0080*/  LDC.64 R2, c[0x0][0x380] ;  /* 0x0000e000ff027b82 */ /* 0x000e220000000a00 */
[----:B------:R-:W1:Y:S01]  /*0090*/  LDCU.64 UR4, c[0x0][0x358] ;  /* 0x00006b00ff0477ac */ /* 0x000e620008000a00 */
[----:B0-----:R-:W-:-:S05]  /*00a0*/  IMAD.WIDE R2, R5, 0x10, R2 ;  /* 0x0000001005027825 */ /* 0x001fca00078e0202 */
[----:B-1----:R0:W5:Y:S01]  /*00b0*/  LDG.E.128 R4, desc[UR4][R2.64] ;  /* 0x0000000402047981 */ /* 0x002162000c1e1d00 */
[----:B------:R-:W1:Y:S02]  /*00c0*/  I2F.F64 R10, UR6 ;  /* 0x00000006000a7d12 */ /* 0x000e640008201c00 */
[----:B-1----:R-:W-:-:S06]  /*00d0*/  DADD R16, -RZ, |R10| ;  /* 0x00000000ff107229 */ /* 0x002fcc000000050a */
[----:B------:R-:W1:Y:S04]  /*00e0*/  MUFU.RCP64H R9, R17 ;  /* 0x0000001100097308 */ /* 0x000e680000001800 */
[----:B------:R-:W-:-:S05]  /*00f0*/  VIADD R8, R17, 0x300402 ;  /* 0x0030040211087836 */ /* 0x000fca0000000000 */
[----:B------:R-:W-:Y:S01]  /*0100*/  FSETP.GEU.AND P0, PT, |R8|, 5.8789094863358348022e-39, PT ;  /* 0x004004020800780b */ /* 0x000fe20003f0e200 */
[----:B-1----:R-:W-:-:S08]  /*0110*/  DFMA R12, -|R10|, R8, 1 ;  /* 0x3ff000000a0c742b */ /* 0x002fd00000000308 */
[----:B------:R-:W-:-:S08]  /*0120*/  DFMA R12, R12, R12, R12 ;  /* 0x0000000c0c0c722b */ /* 0x000fd0000000000c */
[----:B------:R-:W-:-:S08]  /*0130*/  DFMA R12, R8, R12, R8 ;  /* 0x0000000c080c722b */ /* 0x000fd00000000008 */
[----:B------:R-:W-:-:S08]  /*0140*/  DFMA R14, -|R10|, R12, 1 ;  /* 0x3ff000000a0e742b */ /* 0x000fd0000000030c */
[----:B------:R-:W-:Y:S01]  /*0150*/  DFMA R12, R12, R14, R12 ;  /* 0x0000000e0c0c722b */ /* 0x000fe2000000000c */
[----:B0-----:R-:W-:Y:S10]  /*0160*/  @P0 BRA `(.L_x_0) ;  /* 0x0000000000200947 */ /* 0x001ff40003800000 */
[----:B------:R-:W-:Y:S01]  /*0170*/  LOP3.LUT R0, R17, 0x7fffffff, RZ, 0xc0, !PT ;  /* 0x7fffffff11007812 */ /* 0x000fe200078ec0ff */
[----:B------:R-:W-:Y:S02]  /*0180*/  IMAD.MOV.U32 R12, RZ, RZ, R16 ;  /* 0x000000ffff0c7224 */ /* 0x000fe400078e0010 */
[----:B------:R-:W-:Y:S01]  /*0190*/  IMAD.MOV.U32 R13, RZ, RZ, R17 ;  /* 0x000000ffff0d7224 */ /* 0x000fe200078e0011 */
[----:B------:R-:W-:Y:S02]  /*01a0*/  IADD3 R16, PT, PT, R0, -0x100000, RZ ;  /* 0xfff0000000107810 */ /* 0x000fe40007ffe0ff */
[----:B------:R-:W-:-:S07]  /*01b0*/  MOV R0, 0x1d0 ;  /* 0x000001d000007802 */ /* 0x000fce0000000f00 */
[----:B-----5:R-:W-:Y:S05]  /*01c0*/  CALL.REL.NOINC `($__internal_0_$__cuda_sm20_dblrcp_rn_slowpath_v3) ;  /* 0x00000000007c7944 */ /* 0x020fea0003c00000 */
[----:B------:R-:W-:Y:S02]  /*01d0*/  IMAD.MOV.U32 R12, RZ, RZ, R18 ;  /* 0x000000ffff0c7224 */ /* 0x000fe400078e0012 */
[----:B------:R-:W-:-:S07]  /*01e0*/  IMAD.MOV.U32 R13, RZ, RZ, R19 ;  /* 0x000000ffff0d7224 */ /* 0x000fce00078e0013 */
.L_x_0:
[-C--:B------:R-:W-:Y:S02]  /*01f0*/  DMUL R8, RZ, R12.reuse ;  /* 0x0000000cff087228 */ /* 0x080fe40000000000 */
[-C--:B------:R-:W-:Y:S02]  /*0200*/  DMUL R10, R10, R12.reuse ;  /* 0x0000000c0a0a7228 */ /* 0x080fe40000000000 */
[-C--:B-----5:R-:W-:Y:S02]  /*0210*/  DMUL R4, R4, R12.reuse ;  /* 0x0000000c04047228 */ /* 0x0a0fe40000000000 */
[----:B------:R-:W-:Y:S02]  /*0220*/  DMUL R6, R6, R12 ;  /* 0x0000000c06067228 */ /* 0x000fe40000000000 */
[----:B------:R-:W-:-:S08]  /*0230*/  DMUL R14, R8, R8 ;  /* 0x00000008080e7228 */ /* 0x000fd00000000000 */
[----:B------:R-:W-:-:S06]  /*0240*/  DFMA R14, R10, R10, R14 ;  /* 0x0000000a0a0e722b */ /* 0x000fcc000000000e */
[----:B------:R-:W0:Y:S04]  /*0250*/  MUFU.RCP64H R17, R15 ;  /* 0x0000000f00117308 */ /* 0x000e280000001800 */
[----:B------:R-:W-:-:S04]  /*0260*/  IADD3 R16, PT, PT, R15, 0x300402, RZ ;  /* 0x003004020f107810 */ /* 0x000fc80007ffe0ff */
[----:B------:R-:W-:Y:S02]  /*0270*/  FSETP.GEU.AND P0, PT, |R16|, 5.8789094863358348022e-39, PT ;  /* 0x004004021000780b */ /* 0x000fe40003f0e200 */
[----:B0-----:R-:W-:-:S08]  /*0280*/  DFMA R18, -R14, R16, 1 ;  /* 0x3ff000000e12742b */ /* 0x001fd00000000110 */
[----:B------:R-:W-:-:S08]  /*0290*/  DFMA R18, R18, R18, R18 ;  /* 0x000000121212722b */ /* 0x000fd00000000012 */
[----:B------:R-:W-:-:S08]  /*02a0*/  DFMA R18, R16, R18, R16 ;  /* 0x000000121012722b */ /* 0x000fd00000000010 */
[----:B------:R-:W-:-:S08]  /*02b0*/  DFMA R20, -R14, R18, 1 ;  /* 0x3ff000000e14742b */ /* 0x000fd00000000112 */
[----:B------:R-:W-:Y:S01]  /*02c0*/  DFMA R18, R18, R20, R18 ;  /* 0x000000141212722b */ /* 0x000fe20000000012 */
[----:B------:R-:W-:Y:S10]  /*02d0*/  @P0 BRA `(.L_x_1) ;  /* 0x0000000000180947 */ /* 0x000ff40003800000 */
[----:B------:R-:W-:Y:S01]  /*02e0*/  LOP3.LUT R16, R15, 0x7fffffff, RZ, 0xc0, !PT ;  /* 0x7fffffff0f107812 */ /* 0x000fe200078ec0ff */
[----:B------:R-:W-:Y:S01]  /*02f0*/  IMAD.MOV.U32 R12, RZ, RZ, R14 ;  /* 0x000000ffff0c7224 */ /* 0x000fe200078e000e */
[----:B------:R-:W-:Y:S01]  /*0300*/  MOV R0, 0x340 ;  /* 0x0000034000007802 */ /* 0x000fe20000000f00 */
[----:B------:R-:W-:Y:S01]  /*0310*/  IMAD.MOV.U32 R13, RZ, RZ, R15 ;  /* 0x000000ffff0d7224 */ /* 0x000fe200078e000f */
[----:B------:R-:W-:-:S07]  /*0320*/  IADD3 R16, PT, PT, R16, -0x100000, RZ ;  /* 0xfff0000010107810 */ /* 0x000fce0007ffe0ff */
[----:B------:R-:W-:Y:S05]  /*0330*/  CALL.REL.NOINC `($__internal_0_$__cuda_sm20_dblrcp_rn_slowpath_v3) ;  /* 0x0000000000207944 */ /* 0x000fea0003c00000 */
.L_x_1:
[-C--:B------:R-:W-:Y:S02]  /*0340*/  DMUL R12, R6, R8.reuse ;  /* 0x00000008060c7228 */ /* 0x080fe40000000000 */
[----:B------:R-:W-:-:S06]  /*0350*/  DMUL R8, R4, R8 ;  /* 0x0000000804087228 */ /* 0x000fcc0000000000 */
[-C--:B------:R-:W-:Y:S02]  /*0360*/  DFMA R12, R4, R10.reuse, R12 ;  /* 0x0000000a040c722b */ /* 0x080fe4000000000c */
[----:B------:R-:W-:-:S06]  /*0370*/  DFMA R8, R6, R10, -R8 ;  /* 0x0000000a0608722b */ /* 0x000fcc0000000808 */
[-C--:B------:R-:W-:Y:S02]  /*0380*/  DMUL R12, R12, R18.reuse ;  /* 0x000000120c0c7228 */ /* 0x080fe40000000000 */
[----:B------:R-:W-:-:S07]  /*0390*/  DMUL R14, R8, R18 ;  /* 0x00000012080e7228 */ /* 0x000fce0000000000 */
[----:B------:R-:W-:Y:S01]  /*03a0*/  STG.E.128 desc[UR4][R2.64], R12 ;  /* 0x0000000c02007986 */ /* 0x000fe2000c101d04 */
[----:B------:R-:W-:Y:S05]  /*03b0*/  EXIT ;  /* 0x000000000000794d */ /* 0x000fea0003800000 */
        .weak           $__internal_0_$__cuda_sm20_dblrcp_rn_slowpath_v3
        .type           $__internal_0_$__cuda_sm20_dblrcp_rn_slowpath_v3,@function
        .size           $__internal_0_$__cuda_sm20_dblrcp_rn_slowpath_v3,(.L_x_50 - $__internal_0_$__cuda_sm20_dblrcp_rn_slowpath_v3)
$__internal_0_$__cuda_sm20_dblrcp_rn_slowpath_v3:
[----:B------:R-:W-:-:S14]  /*03c0*/  DSETP.GTU.AND P0, PT, |R12|, +INF , PT ;  /* 0x7ff000000c00742a */ /* 0x000fdc0003f0c200 */
[----:B------:R-:W-:Y:S05]  /*03d0*/  @P0 BRA `(.L_x_2) ;  /* 0x0000000000780947 */ /* 0x000fea0003800000 */
[----:B------:R-:W-:-:S05]  /*03e0*/  LOP3.LUT R17, R13, 0x7fffffff, RZ, 0xc0, !PT ;  /* 0x7fffffff0d117812 */ /* 0x000fca00078ec0ff */
[----:B------:R-:W-:-:S05]  /*03f0*/  VIADD R14, R17, 0xffffffff ;  /* 0xffffffff110e7836 */ /* 0x000fca0000000000 */
[----:B------:R-:W-:-:S13]  /*0400*/  ISETP.GE.U32.AND P0, PT, R14, 0x7fefffff, PT ;  /* 0x7fefffff0e00780c */ /* 0x000fda0003f06070 */
[----:B------:R-:W-:Y:S01]  /*0410*/  @P0 LOP3.LUT R15, R13, 0x7ff00000, RZ, 0x3c, !PT ;  /* 0x7ff000000d0f0812 */ /* 0x000fe200078e3cff */
[----:B------:R-:W-:Y:S01]  /*0420*/  @P0 IMAD.MOV.U32 R14, RZ, RZ, RZ ;  /* 0x000000ffff0e0224 */ /* 0x000fe200078e00ff */
[----:B------:R-:W-:Y:S06]  /*0430*/  @P0 BRA `(.L_x_3) ;  /* 0x0000000000680947 */ /* 0x000fec0003800000 */
[----:B------:R-:W-:-:S13]  /*0440*/  ISETP.GE.U32.AND P0, PT, R17, 0x1000001, PT ;  /* 0x010000011100780c */ /* 0x000fda0003f06070 */
[----:B------:R-:W-:Y:S05]  /*0450*/  @!P0 BRA `(.L_x_4) ;  /* 0x0000000000348947 */ /* 0x000fea0003800000 */
[----:B------:R-:W-:Y:S01]  /*0460*/  IADD3 R15, PT, PT, R13, -0x3fe00000, RZ ;  /* 0xc02000000d0f7810 */ /* 0x000fe20007ffe0ff */
[----:B------:R-:W-:-:S03]  /*0470*/  IMAD.MOV.U32 R14, RZ, RZ, R12 ;  /* 0x000000ffff0e7224 */ /* 0x000fc600078e000c */
[----:B------:R-:W0:Y:S03]  /*0480*/  MUFU.RCP64H R17, R15 ;  /* 0x0000000f00117308 */ /* 0x000e260000001800 */
[----:B0-----:R-:W-:-:S08]  /*0490*/  DFMA R18, -R14, R16, 1 ;  /* 0x3ff000000e12742b */ /* 0x001fd00000000110 */
[----:B------:R-:W-:-:S08]  /*04a0*/  DFMA R18, R18, R18, R18 ;  /* 0x000000121212722b */ /* 0x000fd00000000012 */
[----:B------:R-:W-:-:S08]  /*04b0*/  DFMA R18, R16, R18, R16 ;  /* 0x000000121012722b */ /* 0x000fd00000000010 */
[----:B------:R-:W-:-:S08]  /*04c0*/  DFMA R16, -R14, R18, 1 ;  /* 0x3ff000000e10742b */ /* 0x000fd00000000112 */
[----:B------:R-:W-:-:S08]  /*04d0*/  DFMA R16, R18, R16, R18 ;  /* 0x000000101210722b */ /* 0x000fd00000000012 */
[----:B------:R-:W-:-:S08]  /*04e0*/  DMUL R16, R16, 2.2250738585072013831e-308 ;  /* 0x0010000010107828 */ /* 0x000fd00000000000 */
[----:B------:R-:W-:-:S08]  /*04f0*/  DFMA R12, -R12, R16, 1 ;  /* 0x3ff000000c0c742b */ /* 0x000fd00000000110 */
[----:B------:R-:W-:-:S08]  /*0500*/  DFMA R12, R12, R12, R12 ;  /* 0x0000000c0c0c722b */ /* 0x000fd0000000000c */
[----:B------:R-:W-:Y:S01]  /*0510*/  DFMA R14, R16, R12, R16 ;  /* 0x0000000c100e722b */ /* 0x000fe20000000010 */
[----:B------:R-:W-:Y:S10]  /*0520*/  BRA `(.L_x_3) ;  /* 0x00000000002c7947 */ /* 0x000ff40003800000 */
.L_x_4:
[----:B------:R-:W-:-:S06]  /*0530*/  DMUL R12, R12, 8.11296384146066816958e+31 ;  /* 0x469000000c0c7828 */ /* 0x000fcc0000000000 */
[----:B------:R-:W0:Y:S02]  /*0540*/  MUFU.RCP64H R17, R13 ;  /* 0x0000000d00117308 */ /* 0x000e240000001800 */
[----:B0-----:R-:W-:-:S08]  /*0550*/  DFMA R14, -R12, R16, 1 ;  /* 0x3ff000000c0e742b */ /* 0x001fd00000000110 */
[----:B------:R-:W-:-:S08]  /*0560*/  DFMA R14, R14, R14, R14 ;  /* 0x0000000e0e0e722b */ /* 0x000fd0000000000e */
[----:B------:R-:W-:-:S08]  /*0570*/  DFMA R14, R16, R14, R16 ;  /* 0x0000000e100e722b */ /* 0x000fd00000000010 */
[----:B------:R-:W-:-:S08]  /*0580*/  DFMA R16, -R12, R14, 1 ;  /* 0x3ff000000c10742b */ /* 0x000fd0000000010e */
[----:B------:R-:W-:-:S08]  /*0590*/  DFMA R14, R14, R16, R14 ;  /* 0x000000100e0e722b */ /* 0x000fd0000000000e */
[----:B------:R-:W-:Y:S01]  /*05a0*/  DMUL R14, R14, 8.11296384146066816958e+31 ;  /* 0x469000000e0e7828 */ /* 0x000fe20000000000 */
[----:B------:R-:W-:Y:S10]  /*05b0*/  BRA `(.L_x_3) ;  /* 0x0000000000087947 */ /* 0x000ff40003800000 */
.L_x_2:
[----:B------:R-:W-:Y:S01]  /*05c0*/  LOP3.LUT R15, R13, 0x80000, RZ, 0xfc, !PT ;  /* 0x000800000d0f7812 */ /* 0x000fe200078efcff */
[----:B------:R-:W-:-:S07]  /*05d0*/  IMAD.MOV.U32 R14, RZ, RZ, R12 ;  /* 0x000000ffff0e7224 */ /* 0x000fce00078e000c */
.L_x_3:
[----:B------:R-:W-:Y:S01]  /*05e0*/  IMAD.MOV.U32 R12, RZ, RZ, R0 ;  /* 0x000000ffff0c7224 */ /* 0x000fe200078e0000 */
[----:B------:R-:W-:Y:S01]  /*05f0*/  MOV R13, 0x0 ;  /* 0x00000000000d7802 */ /* 0x000fe20000000f00 */
[----:B------:R-:W-:Y:S01]  /*0600*/  IMAD.MOV.U32 R19, RZ, RZ, R15 ;  /* 0x000000ffff137224 */ /* 0x000fe200078e000f */
[----:B------:R-:W-:Y:S02]  /*0610*/  MOV R18, R14 ;  /* 0x0000000e00127202 */ /* 0x000fe40000000f00 */
[----:B------:R-:W-:Y:S05]  /*0620*/  RET.REL.NODEC R12 `(_Z9normalizeP7double2i) ;  /* 0xfffffff80c747950 */ /* 0x000fea0003c3ffff */
.L_x_5:
[----:B------:R-:W-:-:S00]  /*0630*/  BRA `(.L_x_5) ;  /* 0xfffffffc00fc7947 */ /* 0x000fc0000383ffff */
[----:B------:R-:W-:-:S00]  /*0640*/  NOP ;  /* 0x0000000000007918 */ /* 0x000fc00000000000 */
        /* <DEDUP_REMOVED lines=11> */
.L_x_50:


//--------------------- .text._Z9fftKernelP7double2ib --------------------------
	.section	.text._Z9fftKernelP7double2ib,"ax",@progbits
	.align	128
        .global         _Z9fftKernelP7double2ib
        .type           _Z9fftKernelP7double2ib,@function
        .size           _Z9fftKernelP7double2ib,(.L_x_52 - _Z9fftKernelP7double2ib)
        .other          _Z9fftKernelP7double2ib,@"STO_CUDA_ENTRY STV_DEFAULT"
_Z9fftKernelP7double2ib:
.text._Z9fftKernelP7double2ib:
[----:B------:R-:W0:Y:S08]  /*0000*/  LDC R1, c[0x0][0x37c] ;  /* 0x0000df00ff017b82 */ /* 0x000e300000000800 */
[----:B------:R-:W1:Y:S01]  /*0010*/  LDC R0, c[0x0][0x388] ;  /* 0x0000e200ff007b82 */ /* 0x000e620000000800 */
[----:B------:R-:W2:Y:S01]  /*0020*/  S2R R7, SR_TID.X ;  /* 0x0000000000077919 */ /* 0x000ea20000002100 */
[----:B0-----:R-:W-:-:S06]  /*0030*/  VIADD R1, R1, 0xffffffd8 ;  /* 0xffffffd801017836 */ /* 0x001fcc0000000000 */
[----:B------:R-:W0:Y:S01]  /*0040*/  S2UR UR6, SR_CTAID.X ;  /* 0x00000000000679c3 */ /* 0x000e220000002500 */
[----:B-1----:R-:W-:-:S13]  /*0050*/  ISETP.GE.AND P0, PT, R0, 0x2, PT ;  /* 0x000000020000780c */ /* 0x002fda0003f06270 */
[----:B0-2---:R-:W-:Y:S05]  /*0060*/  @!P0 EXIT ;  /* 0x000000000000894d */ /* 0x005fea0003800000 */
[----:B------:R-:W0:Y:S01]  /*0070*/  LDC R2, c[0x0][0x360] ;  /* 0x0000d800ff027b82 */ /* 0x000e220000000800 */
[----:B------:R-:W1:Y:S01]  /*0080*/  LDCU.64 UR4, c[0x0][0x380] ;  /* 0x00007000ff0477ac */ /* 0x000e620008000a00 */
[----:B------:R-:W-:Y:S01]  /*0090*/  IMAD.MOV.U32 R0, RZ, RZ, 0x2 ;  /* 0x00000002ff007424 */ /* 0x000fe200078e00ff */
[----:B------:R-:W2:Y:S01]  /*00a0*/  LDCU UR7, c[0x0][0x370] ;  /* 0x00006e00ff0777ac */ /* 0x000ea20008000800 */
[----:B------:R-:W3:Y:S01]  /*00b0*/  LDCU.64 UR8, c[0x0][0x358] ;  /* 0x00006b00ff0877ac */ /* 0x000ee20008000a00 */
[----:B-1----:R-:W-:-:S04]  /*00c0*/  UIADD3 UR4, UP0, UPT, UR4, 0x20, URZ ;  /* 0x0000002004047890 */ /* 0x002fc8000ff1e0ff */
[----:B------:R-:W-:Y:S01]  /*00d0*/  UIADD3.X UR5, UPT, UPT, URZ, UR5, URZ, UP0, !UPT ;  /* 0x00000005ff057290 */ /* 0x000fe200087fe4ff */
[C---:B0-----:R-:W-:Y:S02]  /*00e0*/  IMAD R7, R2.reuse, UR6, R7 ;  /* 0x0000000602077c24 */ /* 0x041fe4000f8e0207 */
[----:B--23--:R-:W-:-:S09]  /*00f0*/  IMAD R2, R2, UR7, RZ ;  /* 0x0000000702027c24 */ /* 0x00cfd2000f8e02ff */
.L_x_25:
[----:B01----:R-:W0:Y:S01]  /*0100*/  I2F.F64 R8, R0 ;  /* 0x0000000000087312 */ /* 0x003e220000201c00 */
[----:B------:R-:W-:Y:S01]  /*0110*/  IMAD.MOV.U32 R4, RZ, RZ, 0x1 ;  /* 0x00000001ff047424 */ /* 0x000fe200078e00ff */
[----:B------:R-:W1:Y:S01]  /*0120*/  LDCU.U8 UR6, c[0x0][0x38c] ;  /* 0x00007180ff0677ac */ /* 0x000e620008000000 */
[----:B------:R-:W-:Y:S01]  /*0130*/  IMAD.MOV.U32 R12, RZ, RZ, 0x401921fb ;  /* 0x401921fbff0c7424 */ /* 0x000fe200078e00ff */
[----:B------:R-:W-:Y:S04]  /*0140*/  BSSY.RECONVERGENT B0, `(.L_x_6) ;  /* 0x0000016000007945 */ /* 0x000fe80003800200 */
[----:B0-----:R-:W0:Y:S01]  /*0150*/  MUFU.RCP64H R5, R9 ;  /* 0x0000000900057308 */ /* 0x001e220000001800 */
[----:B-1----:R-:W-:-:S06]  /*0160*/  UPRMT UR6, UR6, 0x8880, URZ ;  /* 0x0000888006067896 */ /* 0x002fcc00080000ff */
[----:B------:R-:W-:-:S04]  /*0170*/  ISETP.NE.AND P0, PT, RZ, UR6, PT ;  /* 0x00000006ff007c0c */ /* 0x000fc8000bf05270 */
[----:B------:R-:W-:Y:S01]  /*0180*/  FSEL R13, R12, -2.3926990032196044922, !P0 ;  /* 0xc01921fb0c0d7808 */ /* 0x000fe20004000000 */
[----:B------:R-:W-:Y:S01]  /*0190*/  IMAD.MOV.U32 R12, RZ, RZ, 0x4d12d84a ;  /* 0x4d12d84aff0c7424 */ /* 0x000fe200078e00ff */
[----:B0-----:R-:W-:Y:S02]  /*01a0*/  DFMA R10, -R8, R4, 1 ;  /* 0x3ff00000080a742b */ /* 0x001fe40000000104 */
[----:B------:R-:W-:-:S06]  /*01b0*/  FSETP.GEU.AND P1, PT, |R13|, 6.5827683646048100446e-37, PT ;  /* 0x036000000d00780b */ /* 0x000fcc0003f2e200 */
[----:B------:R-:W-:-:S08]  /*01c0*/  DFMA R10, R10, R10, R10 ;  /* 0x0000000a0a0a722b */ /* 0x000fd0000000000a */
[----:B------:R-:W-:-:S08]  /*01d0*/  DFMA R10, R4, R10, R4 ;  /* 0x0000000a040a722b */ /* 0x000fd00000000004 */
[----:B------:R-:W-:-:S08]  /*01e0*/  DFMA R4, -R8, R10, 1 ;  /* 0x3ff000000804742b */ /* 0x000fd0000000010a */
[----:B------:R-:W-:-:S08]  /*01f0*/  DFMA R4, R10, R4, R10 ;  /* 0x000000040a04722b */ /* 0x000fd0000000000a */
[----:B------:R-:W-:-:S08]  /*0200*/  DMUL R10, R4, R12 ;  /* 0x0000000c040a7228 */ /* 0x000fd00000000000 */
[----:B------:R-:W-:-:S08]  /*0210*/  DFMA R14, -R8, R10, R12 ;  /* 0x0000000a080e722b */ /* 0x000fd0000000010c */
[----:B------:R-:W-:-:S10]  /*0220*/  DFMA R4, R4, R14, R10 ;  /* 0x0000000e0404722b */ /* 0x000fd4000000000a */
[----:B------:R-:W-:-:S05]  /*0230*/  FFMA R3, RZ, R9, R5 ;  /* 0x00000009ff037223 */ /* 0x000fca0000000005 */
[----:B------:R-:W-:-:S13]  /*0240*/  FSETP.GT.AND P0, PT, |R3|, 1.469367938527859385e-39, PT ;  /* 0x001000000300780b */ /* 0x000fda0003f04200 */
[----:B------:R-:W-:Y:S05]  /*0250*/  @P0 BRA P1, `(.L_x_7) ;  /* 0x0000000000100947 */ /* 0x000fea0000800000 */
[----:B------:R-:W-:-:S07]  /*0260*/  MOV R6, 0x280 ;  /* 0x0000028000067802 */ /* 0x000fce0000000f00 */
[----:B------:R-:W-:Y:S05]  /*0270*/  CALL.REL.NOINC `($__internal_1_$__cuda_sm20_div_rn_f64_full) ;  /* 0x0000001000e07944 */ /* 0x000fea0003c00000 */
[----:B------:R-:W-:Y:S02]  /*0280*/  IMAD.MOV.U32 R4, RZ, RZ, R16 ;  /* 0x000000ffff047224 */ /* 0x000fe400078e0010 */
[----:B------:R-:W-:-:S07]  /*0290*/  IMAD.MOV.U32 R5, RZ, RZ, R17 ;  /* 0x000000ffff057224 */ /* 0x000fce00078e0011 */
.L_x_7:
[----:B------:R-:W-:Y:S05]  /*02a0*/  BSYNC.RECONVERGENT B0 ;  /* 0x0000000000007941 */ /* 0x000fea0003800200 */
.L_x_6:
[----:B------:R-:W-:Y:S01]  /*02b0*/  DSETP.NEU.AND P0, PT, |R4|, +INF , PT ;  /* 0x7ff000000400742a */ /* 0x000fe20003f0d200 */
[----:B------:R-:W-:-:S13]  /*02c0*/  BSSY.RECONVERGENT B0, `(.L_x_8) ;  /* 0x000001d000007945 */ /* 0x000fda0003800200 */
[----:B------:R-:W-:Y:S01]  /*02d0*/  @!P0 DMUL R20, RZ, R4 ;  /* 0x00000004ff148228 */ /* 0x000fe20000000000 */
[----:B------:R-:W-:Y:S01]  /*02e0*/  @!P0 IMAD.MOV.U32 R3, RZ, RZ, 0x1 ;  /* 0x00000001ff038424 */ /* 0x000fe200078e00ff */
[----:B------:R-:W-:Y:S09]  /*02f0*/  @!P0 BRA `(.L_x_9) ;  /* 0x0000000000648947 */ /* 0x000ff20003800000 */
[----:B------:R-:W-:Y:S01]  /*0300*/  UMOV UR6, 0x6dc9c883 ;  /* 0x6dc9c88300067882 */ /* 0x000fe20000000000 */
[----:B------:R-:W-:Y:S01]  /*0310*/  UMOV UR7, 0x3fe45f30 ;  /* 0x3fe45f3000077882 */ /* 0x000fe20000000000 */
[C---:B------:R-:W-:Y:S01]  /*0320*/  DSETP.GE.AND P0, PT, |R4|.reuse, 2.14748364800000000000e+09, PT ;  /* 0x41e000000400742a */ /* 0x040fe20003f06200 */
[----:B------:R-:W-:Y:S01]  /*0330*/  BSSY.RECONVERGENT B1, `(.L_x_10) ;  /* 0x0000014000017945 */ /* 0x000fe20003800200 */
[----:B------:R-:W-:Y:S01]  /*0340*/  DMUL R8, R4, UR6 ;  /* 0x0000000604087c28 */ /* 0x000fe20008000000 */
[----:B------:R-:W-:Y:S01]  /*0350*/  UMOV UR6, 0x54442d18 ;  /* 0x54442d1800067882 */ /* 0x000fe20000000000 */
[----:B------:R-:W-:-:S04]  /*0360*/  UMOV UR7, 0x3ff921fb ;  /* 0x3ff921fb00077882 */ /* 0x000fc80000000000 */
[----:B------:R-:W0:Y:S08]  /*0370*/  F2I.F64 R3, R8 ;  /* 0x0000000800037311 */ /* 0x000e300000301100 */
[----:B0-----:R-:W0:Y:S02]  /*0380*/  I2F.F64 R20, R3 ;  /* 0x0000000300147312 */ /* 0x001e240000201c00 */
[----:B0-----:R-:W-:Y:S01]  /*0390*/  DFMA R10, R20, -UR6, R4 ;  /* 0x80000006140a7c2b */ /* 0x001fe20008000004 */
[----:B------:R-:W-:Y:S01]  /*03a0*/  UMOV UR6, 0x33145c00 ;  /* 0x33145c0000067882 */ /* 0x000fe20000000000 */
[----:B------:R-:W-:-:S06]  /*03b0*/  UMOV UR7, 0x3c91a626 ;  /* 0x3c91a62600077882 */ /* 0x000fcc0000000000 */
[----:B------:R-:W-:Y:S01]  /*03c0*/  DFMA R10, R20, -UR6, R10 ;  /* 0x80000006140a7c2b */ /* 0x000fe2000800000a */
[----:B------:R-:W-:Y:S01]  /*03d0*/  UMOV UR6, 0x252049c0 ;  /* 0x252049c000067882 */ /* 0x000fe20000000000 */
[----:B------:R-:W-:-:S06]  /*03e0*/  UMOV UR7, 0x397b839a ;  /* 0x397b839a00077882 */ /* 0x000fcc0000000000 */
[----:B------:R-:W-:Y:S01]  /*03f0*/  DFMA R20, R20, -UR6, R10 ;  /* 0x8000000614147c2b */ /* 0x000fe2000800000a */
[----:B------:R-:W-:Y:S10]  /*0400*/  @!P0 BRA `(.L_x_11) ;  /* 0x0000000000188947 */ /* 0x000ff40003800000 */
[----:B------:R-:W-:Y:S01]  /*0410*/  IMAD.MOV.U32 R6, RZ, RZ, R4 ;  /* 0x000000ffff067224 */ /* 0x000fe200078e0004 */
[----:B------:R-:W-:Y:S01]  /*0420*/  MOV R20, 0x450 ;  /* 0x0000045000147802 */ /* 0x000fe20000000f00 */
[----:B------:R-:W-:-:S07]  /*0430*/  IMAD.MOV.U32 R21, RZ, RZ, R5 ;  /* 0x000000ffff157224 */ /* 0x000fce00078e0005 */
[----:B------:R-:W-:Y:S05]  /*0440*/  CALL.REL.NOINC `($_Z9fftKernelP7double2ib$__internal_trig_reduction_slowpathd) ;  /* 0x0000001400e87944 */ /* 0x000fea0003c00000 */
[----:B------:R-:W-:Y:S02]  /*0450*/  IMAD.MOV.U32 R20, RZ, RZ, R16 ;  /* 0x000000ffff147224 */ /* 0x000fe400078e0010 */
[----:B------:R-:W-:-:S07]  /*0460*/  IMAD.MOV.U32 R21, RZ, RZ, R17 ;  /* 0x000000ffff157224 */ /* 0x000fce00078e0011 */
.L_x_11:
[----:B------:R-:W-:Y:S05]  /*0470*/  BSYNC.RECONVERGENT B1 ;  /* 0x0000000000017941 */ /* 0x000fea0003800200 */
.L_x_10:
[----:B------:R-:W-:-:S07]  /*0480*/  VIADD R3, R3, 0x1 ;  /* 0x0000000103037836 */ /* 0x000fce0000000000 */
.L_x_9:
[----:B------:R-:W-:Y:S05]  /*0490*/  BSYNC.RECONVERGENT B0 ;  /* 0x0000000000007941 */ /* 0x000fea0003800200 */
.L_x_8:
[----:B------:R-:W0:Y:S01]  /*04a0*/  LDCU.64 UR6, c[0x4][0x8] ;  /* 0x01000100ff0677ac */ /* 0x000e220008000a00 */
[----:B------:R-:W-:-:S05]  /*04b0*/  IMAD.SHL.U32 R6, R3, 0x40, RZ ;  /* 0x0000004003067824 */ /* 0x000fca00078e00ff */
[----:B------:R-:W-:-:S04]  /*04c0*/  LOP3.LUT R6, R6, 0x40, RZ, 0xc0, !PT ;  /* 0x0000004006067812 */ /* 0x000fc800078ec0ff */
[----:B0-----:R-:W-:-:S05]  /*04d0*/  IADD3 R24, P0, PT, R6, UR6, RZ ;  /* 0x0000000606187c10 */ /* 0x001fca000ff1e0ff */
[----:B------:R-:W-:-:S05]  /*04e0*/  IMAD.X R25, RZ, RZ, UR7, P0 ;  /* 0x00000007ff197e24 */ /* 0x000fca00080e06ff */
[----:B------:R-:W2:Y:S04]  /*04f0*/  LDG.E.128.CONSTANT R16, desc[UR8][R24.64] ;  /* 0x0000000818107981 */ /* 0x000ea8000c1e9d00 */
[----:B------:R-:W3:Y:S04]  /*0500*/  LDG.E.128.CONSTANT R12, desc[UR8][R24.64+0x10] ;  /* 0x00001008180c7981 */ /* 0x000ee8000c1e9d00 */
[----:B------:R-:W4:Y:S01]  /*0510*/  LDG.E.128.CONSTANT R8, desc[UR8][R24.64+0x20] ;  /* 0x0000200818087981 */ /* 0x000f22000c1e9d00 */
[----:B------:R-:W-:Y:S01]  /*0520*/  LOP3.LUT R6, R3, 0x1, RZ, 0xc0, !PT ;  /* 0x0000000103067812 */ /* 0x000fe200078ec0ff */
[----:B------:R-:W-:Y:S01]  /*0530*/  IMAD.MOV.U32 R26, RZ, RZ, 0x20fd8164 ;  /* 0x20fd8164ff1a7424 */ /* 0x000fe200078e00ff */
[----:B------:R-:W-:Y:S01]  /*0540*/  DMUL R22, R20, R20 ;  /* 0x0000001414167228 */ /* 0x000fe20000000000 */
[----:B------:R-:W-:Y:S01]  /*0550*/  BSSY.RECONVERGENT B0, `(.L_x_12) ;  /* 0x000002b000007945 */ /* 0x000fe20003800200 */
[----:B------:R-:W-:Y:S01]  /*0560*/  ISETP.NE.U32.AND P0, PT, R6, 0x1, PT ;  /* 0x000000010600780c */ /* 0x000fe20003f05070 */
[----:B------:R-:W-:Y:S01]  /*0570*/  IMAD.MOV.U32 R6, RZ, RZ, 0x3da8ff83 ;  /* 0x3da8ff83ff067424 */ /* 0x000fe200078e00ff */
[----:B------:R-:W-:-:S02]  /*0580*/  DSETP.NEU.AND P1, PT, |R4|, +INF , PT ;  /* 0x7ff000000400742a */ /* 0x000fc40003f2d200 */
[----:B------:R-:W-:Y:S02]  /*0590*/  FSEL R26, R26, -8.06006814911005101289e+34, !P0 ;  /* 0xf9785eba1a1a7808 */ /* 0x000fe40004000000 */
[----:B------:R-:W-:-:S06]  /*05a0*/  FSEL R27, -R6, 0.11223486810922622681, !P0 ;  /* 0x3de5db65061b7808 */ /* 0x000fcc0004000100 */
[----:B--2---:R-:W-:-:S08]  /*05b0*/  DFMA R16, R22, R26, R16 ;  /* 0x0000001a1610722b */ /* 0x004fd00000000010 */
[----:B------:R-:W-:-:S08]  /*05c0*/  DFMA R16, R22, R16, R18 ;  /* 0x000000101610722b */ /* 0x000fd00000000012 */
[----:B---3--:R-:W-:Y:S02]  /*05d0*/  DFMA R12, R22, R16, R12 ;  /* 0x00000010160c722b */ /* 0x008fe4000000000c */
[----:B------:R-:W-:-:S06]  /*05e0*/  @!P1 DMUL R16, RZ, R4 ;  /* 0x00000004ff109228 */ /* 0x000fcc0000000000 */
[----:B------:R-:W-:-:S08]  /*05f0*/  DFMA R12, R22, R12, R14 ;  /* 0x0000000c160c722b */ /* 0x000fd0000000000e */
[----:B----4-:R-:W-:-:S08]  /*0600*/  DFMA R8, R22, R12, R8 ;  /* 0x0000000c1608722b */ /* 0x010fd00000000008 */
[----:B------:R-:W-:-:S08]  /*0610*/  DFMA R8, R22, R8, R10 ;  /* 0x000000081608722b */ /* 0x000fd0000000000a */
[----:B------:R-:W-:Y:S02]  /*0620*/  DFMA R20, R8, R20, R20 ;  /* 0x000000140814722b */ /* 0x000fe40000000014 */
[----:B------:R-:W-:-:S10]  /*0630*/  DFMA R8, R22, R8, 1 ;  /* 0x3ff000001608742b */ /* 0x000fd40000000008 */
[----:B------:R-:W-:Y:S02]  /*0640*/  FSEL R10, R8, R20, !P0 ;  /* 0x00000014080a7208 */ /* 0x000fe40004000000 */
[----:B------:R-:W-:Y:S02]  /*0650*/  FSEL R11, R9, R21, !P0 ;  /* 0x00000015090b7208 */ /* 0x000fe40004000000 */
[----:B------:R-:W-:Y:S01]  /*0660*/  LOP3.LUT P0, RZ, R3, 0x2, RZ, 0xc0, !PT ;  /* 0x0000000203ff7812 */ /* 0x000fe2000780c0ff */
[----:B------:R-:W-:-:S03]  /*0670*/  @!P1 IMAD.MOV.U32 R3, RZ, RZ, RZ ;  /* 0x000000ffff039224 */ /* 0x000fc600078e00ff */
[----:B------:R-:W-:-:S10]  /*0680*/  DADD R8, RZ, -R10 ;  /* 0x00000000ff087229 */ /* 0x000fd4000000080a */
[----:B------:R-:W-:Y:S02]  /*0690*/  FSEL R18, R10, R8, !P0 ;  /* 0x000000080a127208 */ /* 0x000fe40004000000 */
[----:B------:R-:W-:Y:S01]  /*06a0*/  FSEL R19, R11, R9, !P0 ;  /* 0x000000090b137208 */ /* 0x000fe20004000000 */
[----:B------:R-:W-:Y:S06]  /*06b0*/  @!P1 BRA `(.L_x_13) ;  /* 0x0000000000509947 */ /* 0x000fec0003800000 */
[----:B------:R-:W-:Y:S01]  /*06c0*/  UMOV UR6, 0x6dc9c883 ;  /* 0x6dc9c88300067882 */ /* 0x000fe20000000000 */
[----:B------:R-:W-:Y:S01]  /*06d0*/  UMOV UR7, 0x3fe45f30 ;  /* 0x3fe45f3000077882 */ /* 0x000fe20000000000 */
[C---:B------:R-:W-:Y:S02]  /*06e0*/  DSETP.GE.AND P0, PT, |R4|.reuse, 2.14748364800000000000e+09, PT ;  /* 0x41e000000400742a */ /* 0x040fe40003f06200 */
        /* <DEDUP_REMOVED lines=17> */
.L_x_13:
[----:B------:R-:W-:Y:S05]  /*0800*/  BSYNC.RECONVERGENT B0 ;  /* 0x0000000000007941 */ /* 0x000fea0003800200 */
.L_x_12:
[----:B------:R-:W0:Y:S01]  /*0810*/  LDCU UR6, c[0x0][0x388] ;  /* 0x00007100ff0677ac */ /* 0x000e220008000800 */
[----:B------:R-:W-:Y:S01]  /*0820*/  BSSY.RECONVERGENT B0, `(.L_x_14) ;  /* 0x00000d9000007945 */ /* 0x000fe20003800200 */
[----:B0-----:R-:W-:-:S05]  /*0830*/  IMAD.U32 R4, RZ, RZ, UR6 ;  /* 0x00000006ff047e24 */ /* 0x001fca000f8e00ff */
[----:B------:R-:W-:-:S13]  /*0840*/  ISETP.GE.AND P0, PT, R7, R4, PT ;  /* 0x000000040700720c */ /* 0x000fda0003f06270 */
[----:B------:R-:W-:Y:S05]  /*0850*/  @P0 BRA `(.L_x_15) ;  /* 0x0000000c00540947 */ /* 0x000fea0003800000 */
        /* <DEDUP_REMOVED lines=10> */
[----:B------:R-:W-:-:S02]  /*0900*/  DMUL R24, R16, R16 ;  /* 0x0000001010187228 */ /* 0x000fc40000000000 */
[----:B------:R-:W-:Y:S01]  /*0910*/  ISETP.NE.U32.AND P0, PT, R5, 0x1, PT ;  /* 0x000000010500780c */ /* 0x000fe20003f05070 */
[----:B------:R-:W-:-:S03]  /*0920*/  IMAD.MOV.U32 R5, RZ, RZ, 0x3da8ff83 ;  /* 0x3da8ff83ff057424 */ /* 0x000fc600078e00ff */
[----:B------:R-:W-:Y:S02]  /*0930*/  FSEL R28, R28, -8.06006814911005101289e+34, !P0 ;  /* 0xf9785eba1c1c7808 */ /* 0x000fe40004000000 */
[----:B------:R-:W-:Y:S02]  /*0940*/  FSEL R29, -R5, 0.11223486810922622681, !P0 ;  /* 0x3de5db65051d7808 */ /* 0x000fe40004000100 */
[----:B------:R-:W-:-:S04]  /*0950*/  SHF.R.S32.HI R5, RZ, 0x1, R0 ;  /* 0x00000001ff057819 */ /* 0x000fc80000011400 */
[----:B------:R-:W-:Y:S01]  /*0960*/  ISETP.GE.AND P1, PT, R5, 0x1, PT ;  /* 0x000000010500780c */ /* 0x000fe20003f26270 */
[----:B--2---:R-:W-:-:S08]  /*0970*/  DFMA R8, R24, R28, R8 ;  /* 0x0000001c1808722b */ /* 0x004fd00000000008 */
[----:B------:R-:W-:-:S08]  /*0980*/  DFMA R8, R24, R8, R10 ;  /* 0x000000081808722b */ /* 0x000fd0000000000a */
[----:B---3--:R-:W-:-:S08]  /*0990*/  DFMA R8, R24, R8, R12 ;  /* 0x000000081808722b */ /* 0x008fd0000000000c */
[----:B------:R-:W-:-:S08]  /*09a0*/  DFMA R8, R24, R8, R14 ;  /* 0x000000081808722b */ /* 0x000fd0000000000e */
[----:B----4-:R-:W-:-:S08]  /*09b0*/  DFMA R8, R24, R8, R20 ;  /* 0x000000081808722b */ /* 0x010fd00000000014 */
[----:B------:R-:W-:-:S08]  /*09c0*/  DFMA R8, R24, R8, R22 ;  /* 0x000000081808722b */ /* 0x000fd00000000016 */
[----:B------:R-:W-:Y:S02]  /*09d0*/  DFMA R16, R8, R16, R16 ;  /* 0x000000100810722b */ /* 0x000fe40000000010 */
[----:B------:R-:W-:-:S10]  /*09e0*/  DFMA R8, R24, R8, 1 ;  /* 0x3ff000001808742b */ /* 0x000fd40000000008 */
[----:B------:R-:W-:Y:S02]  /*09f0*/  FSEL R10, R8, R16, !P0 ;  /* 0x00000010080a7208 */ /* 0x000fe40004000000 */
[----:B------:R-:W-:Y:S02]  /*0a00*/  FSEL R11, R9, R17, !P0 ;  /* 0x00000011090b7208 */ /* 0x000fe40004000000 */
[----:B------:R-:W-:-:S04]  /*0a10*/  LOP3.LUT P0, RZ, R3, 0x2, RZ, 0xc0, !PT ;  /* 0x0000000203ff7812 */ /* 0x000fc8000780c0ff */
[----:B------:R-:W-:-:S10]  /*0a20*/  DADD R8, RZ, -R10 ;  /* 0x00000000ff087229 */ /* 0x000fd4000000080a */
[----:B------:R-:W-:Y:S02]  /*0a30*/  FSEL R16, R10, R8, !P0 ;  /* 0x000000080a107208 */ /* 0x000fe40004000000 */
[----:B------:R-:W-:Y:S01]  /*0a40*/  FSEL R17, R11, R9, !P0 ;  /* 0x000000090b117208 */ /* 0x000fe20004000000 */
[----:B------:R-:W-:Y:S06]  /*0a50*/  @!P1 BRA `(.L_x_15) ;  /* 0x0000000800d49947 */ /* 0x000fec0003800000 */
[----:B------:R-:W-:-:S07]  /*0a60*/  IMAD.MOV.U32 R3, RZ, RZ, R7 ;  /* 0x000000ffff037224 */ /* 0x000fce00078e0007 */
.L_x_24:
[----:B------:R-:W-:Y:S01]  /*0a70*/  SHF.R.S32.HI R5, RZ, 0x1, R0 ;  /* 0x00000001ff057819 */ /* 0x000fe20000011400 */
[----:B------:R-:W-:Y:S01]  /*0a80*/  BSSY.RECONVERGENT B1, `(.L_x_16) ;  /* 0x0000066000017945 */ /* 0x000fe20003800200 */
[----:B------:R-:W-:Y:S01]  /*0a90*/  IMAD.MOV.U32 R4, RZ, RZ, RZ ;  /* 0x000000ffff047224 */ /* 0x000fe200078e00ff */
[----:B------:R-:W-:Y:S02]  /*0aa0*/  CS2R R24, SRZ ;  /* 0x0000000000187805 */ /* 0x000fe4000001ff00 */
[----:B------:R-:W-:Y:S01]  /*0ab0*/  ISETP.GE.U32.AND P0, PT, R5, 0x4, PT ;  /* 0x000000040500780c */ /* 0x000fe20003f06070 */
[----:B------:R-:W-:Y:S02]  /*0ac0*/  IMAD.MOV.U32 R22, RZ, RZ, 0x0 ;  /* 0x00000000ff167424 */ /* 0x000fe400078e00ff */
[----:B------:R-:W-:-:S10]  /*0ad0*/  IMAD.MOV.U32 R23, RZ, RZ, 0x3ff00000 ;  /* 0x3ff00000ff177424 */ /* 0x000fd400078e00ff */
[----:B01----:R-:W-:Y:S05]  /*0ae0*/  @!P0 BRA `(.L_x_17) ;  /* 0x00000004007c8947 */ /* 0x003fea0003800000 */
[----:B------:R-:W-:Y:S01]  /*0af0*/  LOP3.LUT R5, R5, 0x7ffffffc, RZ, 0xc0, !PT ;  /* 0x7ffffffc05057812 */ /* 0x000fe200078ec0ff */
[----:B------:R-:W-:Y:S01]  /*0b00*/  BSSY.RECONVERGENT B2, `(.L_x_18) ;  /* 0x000005b000027945 */ /* 0x000fe20003800200 */
[--C-:B------:R-:W-:Y:S01]  /*0b10*/  IADD3 R4, PT, PT, R0, 0x3, R3.reuse ;  /* 0x0000000300047810 */ /* 0x100fe20007ffe003 */
[----:B------:R-:W-:Y:S01]  /*0b20*/  IMAD.MOV.U32 R6, RZ, RZ, R3 ;  /* 0x000000ffff067224 */ /* 0x000fe200078e0003 */
[----:B------:R-:W-:Y:S01]  /*0b30*/  CS2R R24, SRZ ;  /* 0x0000000000187805 */ /* 0x000fe2000001ff00 */
[----:B------:R-:W-:Y:S02]  /*0b40*/  IMAD.MOV.U32 R22, RZ, RZ, 0x0 ;  /* 0x00000000ff167424 */ /* 0x000fe400078e00ff */
[----:B------:R-:W-:Y:S02]  /*0b50*/  IMAD.MOV.U32 R23, RZ, RZ, 0x3ff00000 ;  /* 0x3ff00000ff177424 */ /* 0x000fe400078e00ff */
[----:B------:R-:W-:-:S07]  /*0b60*/  IMAD.MOV R5, RZ, RZ, -R5 ;  /* 0x000000ffff057224 */ /* 0x000fce00078e0a05 */
.L_x_19:
[----:B0-----:R-:W0:Y:S01]  /*0b70*/  LDC.64 R26, c[0x0][0x380] ;  /* 0x0000e000ff1a7b82 */ /* 0x001e220000000a00 */
[----:B------:R-:W-:-:S05]  /*0b80*/  VIADD R8, R4, 0xfffffffd ;  /* 0xfffffffd04087836 */ /* 0x000fca0000000000 */
[----:B------:R-:W-:Y:S01]  /*0b90*/  SHF.R.S32.HI R31, RZ, 0x1, R8 ;  /* 0x00000001ff1f7819 */ /* 0x000fe20000011408 */
[----:B------:R-:W-:Y:S02]  /*0ba0*/  IMAD.U32 R20, RZ, RZ, UR4 ;  /* 0x00000004ff147e24 */ /* 0x000fe4000f8e00ff */
[----:B------:R-:W-:Y:S02]  /*0bb0*/  IMAD.U32 R21, RZ, RZ, UR5 ;  /* 0x00000005ff157e24 */ /* 0x000fe4000f8e00ff */
[----:B0-----:R-:W-:-:S05]  /*0bc0*/  IMAD.WIDE R30, R31, 0x10, R26 ;  /* 0x000000101f1e7825 */ /* 0x001fca00078e021a */
[----:B------:R-:W2:Y:S01]  /*0bd0*/  LDG.E.128 R12, desc[UR8][R30.64] ;  /* 0x000000081e0c7981 */ /* 0x000ea2000c1e1d00 */
[----:B------:R-:W-:-:S05]  /*0be0*/  IMAD.WIDE R20, R6, 0x10, R20 ;  /* 0x0000001006147825 */ /* 0x000fca00078e0214 */
[----:B------:R-:W3:Y:S01]  /*0bf0*/  LDG.E.128 R8, desc[UR8][R20.64+-0x20] ;  /* 0xffffe00814087981 */ /* 0x000ee2000c1e1d00 */
[C---:B--2---:R-:W-:Y:S02]  /*0c00*/  DMUL R32, R14.reuse, R22 ;  /* 0x000000160e207228 */ /* 0x044fe40000000000 */
[----:B------:R-:W-:-:S06]  /*0c10*/  DMUL R28, R14, R24 ;  /* 0x000000180e1c7228 */ /* 0x000fcc0000000000 */
[C---:B------:R-:W-:Y:S02]  /*0c20*/  DFMA R32, R12.reuse, R24, R32 ;  /* 0x000000180c20722b */ /* 0x040fe40000000020 */
[----:B------:R-:W-:Y:S01]  /*0c30*/  DFMA R28, R12, R22, -R28 ;  /* 0x000000160c1c722b */ /* 0x000fe2000000081c */
[----:B------:R-:W-:-:S05]  /*0c40*/  VIADD R12, R4, 0xfffffffe ;  /* 0xfffffffe040c7836 */ /* 0x000fca0000000000 */
[C-C-:B---3--:R-:W-:Y:S02]  /*0c50*/  DADD R14, R10.reuse, R32.reuse ;  /* 0x000000000a0e7229 */ /* 0x148fe40000000020 */
[----:B------:R-:W-:Y:S01]  /*0c60*/  DADD R10, R10, -R32 ;  /* 0x000000000a0a7229 */ /* 0x000fe20000000820 */
[----:B------:R-:W-:Y:S01]  /*0c70*/  SHF.R.S32.HI R33, RZ, 0x1, R12 ;  /* 0x00000001ff217819 */ /* 0x000fe2000001140c */
[C-C-:B------:R-:W-:Y:S02]  /*0c80*/  DADD R12, R8.reuse, R28.reuse ;  /* 0x00000000080c7229 */ /* 0x140fe4000000001c */
[----:B------:R-:W-:Y:S02]  /*0c90*/  DADD R8, R8, -R28 ;  /* 0x0000000008087229 */ /* 0x000fe4000000081c */
[----:B------:R-:W-:-:S03]  /*0ca0*/  IMAD.WIDE R28, R33, 0x10, R26 ;  /* 0x00000010211c7825 */ /* 0x000fc600078e021a */
[----:B------:R0:W-:Y:S04]  /*0cb0*/  STG.E.128 desc[UR8][R20.64+-0x20], R12 ;  /* 0xffffe00c14007986 */ /* 0x0001e8000c101d08 */
[----:B------:R1:W-:Y:S04]  /*0cc0*/  STG.E.128 desc[UR8][R30.64], R8 ;  /* 0x000000081e007986 */ /* 0x0003e8000c101d08 */
[----:B0-----:R-:W2:Y:S04]  /*0cd0*/  LDG.E.128 R12, desc[UR8][R28.64] ;  /* 0x000000081c0c7981 */ /* 0x001ea8000c1e1d00 */
[----:B-1----:R-:W3:Y:S01]  /*0ce0*/  LDG.E.128 R8, desc[UR8][R20.64+-0x10] ;  /* 0xfffff00814087981 */ /* 0x002ee2000c1e1d00 */
[----:B------:R-:W-:-:S02]  /*0cf0*/  DMUL R32, R16, R24 ;  /* 0x0000001810207228 */ /* 0x000fc40000000000 */
[----:B------:R-:W-:-:S06]  /*0d00*/  DMUL R30, R18, R24 ;  /* 0x00000018121e7228 */ /* 0x000fcc0000000000 */
[-C--:B------:R-:W-:Y:S02]  /*0d10*/  DFMA R24, R18, R22.reuse, -R32 ;  /* 0x000000161218722b */ /* 0x080fe40000000820 */
[----:B------:R-:W-:-:S06]  /*0d20*/  DFMA R30, R16, R22, R30 ;  /* 0x00000016101e722b */ /* 0x000fcc000000001e */
[-C--:B--2---:R-:W-:Y:S02]  /*0d30*/  DMUL R32, R24, R14.reuse ;  /* 0x0000000e18207228 */ /* 0x084fe40000000000 */
[----:B------:R-:W-:-:S06]  /*0d40*/  DMUL R22, R30, R14 ;  /* 0x0000000e1e167228 */ /* 0x000fcc0000000000 */
[-C--:B------:R-:W-:Y:S02]  /*0d50*/  DFMA R32, R30, R12.reuse, R32 ;  /* 0x0000000c1e20722b */ /* 0x080fe40000000020 */
        /* <DEDUP_REMOVED lines=19> */
[----:B------:R-:W-:-:S06]  /*0e90*/  DFMA R30, R28, R12, -R30 ;  /* 0x0000000c1c1e722b */ /* 0x000fcc000000081e */
        /* <DEDUP_REMOVED lines=10> */
[-C--:B------:R-:W-:Y:S01]  /*0f40*/  DMUL R22, R18, R24.reuse ;  /* 0x0000001812167228 */ /* 0x080fe20000000000 */
[----:B------:R-:W-:Y:S01]  /*0f50*/  VIADD R5, R5, 0x4 ;  /* 0x0000000405057836 */ /* 0x000fe20000000000 */
[----:B------:R-:W-:Y:S01]  /*0f60*/  DMUL R24, R16, R24 ;  /* 0x0000001810187228 */ /* 0x000fe20000000000 */
[----:B------:R-:W-:-:S02]  /*0f70*/  VIADD R4, R4, 0x4 ;  /* 0x0000000404047836 */ /* 0x000fc40000000000 */
[----:B------:R-:W-:Y:S01]  /*0f80*/  VIADD R6, R6, 0x4 ;  /* 0x0000000406067836 */ /* 0x000fe20000000000 */
[----:B------:R-:W-:Y:S02]  /*0f90*/  ISETP.NE.AND P0, PT, R5, RZ, PT ;  /* 0x000000ff0500720c */ /* 0x000fe40003f05270 */
[-C--:B------:R-:W-:Y:S02]  /*0fa0*/  DFMA R22, R16, R28.reuse, R22 ;  /* 0x0000001c1016722b */ /* 0x080fe40000000016 */
[----:B------:R-:W-:-:S06]  /*0fb0*/  DFMA R24, R18, R28, -R24 ;  /* 0x0000001c1218722b */ /* 0x000fcc0000000818 */
[-C--:B--2---:R-:W-:Y:S02]  /*0fc0*/  DMUL R30, R22, R14.reuse ;  /* 0x0000000e161e7228 */ /* 0x084fe40000000000 */
[----:B------:R-:W-:-:S06]  /*0fd0*/  DMUL R28, R24, R14 ;  /* 0x0000000e181c7228 */ /* 0x000fcc0000000000 */
[-C--:B------:R-:W-:Y:S02]  /*0fe0*/  DFMA R14, R24, R12.reuse, -R30 ;  /* 0x0000000c180e722b */ /* 0x080fe4000000081e */
[----:B------:R-:W-:Y:S02]  /*0ff0*/  DFMA R28, R22, R12, R28 ;  /* 0x0000000c161c722b */ /* 0x000fe4000000001c */
[----:B------:R-:W-:-:S04]  /*1000*/  DMUL R30, R18, R22 ;  /* 0x00000016121e7228 */ /* 0x000fc80000000000 */
[C-C-:B---3--:R-:W-:Y:S02]  /*1010*/  DADD R12, R8.reuse, R14.reuse ;  /* 0x00000000080c7229 */ /* 0x148fe4000000000e */
[----:B------:R-:W-:Y:S02]  /*1020*/  DADD R8, R8, -R14 ;  /* 0x0000000008087229 */ /* 0x000fe4000000080e */
[C-C-:B------:R-:W-:Y:S02]  /*1030*/  DADD R14, R10.reuse, R28.reuse ;  /* 0x000000000a0e7229 */ /* 0x140fe4000000001c */
[----:B------:R-:W-:Y:S02]  /*1040*/  DADD R10, R10, -R28 ;  /* 0x000000000a0a7229 */ /* 0x000fe4000000081c */
[----:B------:R-:W-:-:S03]  /*1050*/  DMUL R28, R16, R22 ;  /* 0x00000016101c7228 */ /* 0x000fc60000000000 */
[----:B------:R0:W-:Y:S04]  /*1060*/  STG.E.128 desc[UR8][R20.64+0x10], R12 ;  /* 0x0000100c14007986 */ /* 0x0001e8000c101d08 */
[----:B------:R0:W-:Y:S01]  /*1070*/  STG.E.128 desc[UR8][R26.64], R8 ;  /* 0x000000081a007986 */ /* 0x0001e2000c101d08 */
[-C--:B------:R-:W-:Y:S02]  /*1080*/  DFMA R22, R18, R24.reuse, -R28 ;  /* 0x000000181216722b */ /* 0x080fe4000000081c */
[----:B------:R-:W-:Y:S01]  /*1090*/  DFMA R24, R16, R24, R30 ;  /* 0x000000181018722b */ /* 0x000fe2000000001e */
[----:B------:R-:W-:Y:S10]  /*10a0*/  @P0 BRA `(.L_x_19) ;  /* 0xfffffff800b00947 */ /* 0x000ff4000383ffff */
[----:B------:R-:W-:Y:S05]  /*10b0*/  BSYNC.RECONVERGENT B2 ;  /* 0x0000000000027941 */ /* 0x000fea0003800200 */
.L_x_18:
[----:B------:R-:W-:-:S04]  /*10c0*/  SHF.R.S32.HI R4, RZ, 0x1, R0 ;  /* 0x00000001ff047819 */ /* 0x000fc80000011400 */
[----:B------:R-:W-:-:S07]  /*10d0*/  LOP3.LUT R4, R4, 0x7ffffffc, RZ, 0xc0, !PT ;  /* 0x7ffffffc04047812 */ /* 0x000fce00078ec0ff */
.L_x_17:
[----:B------:R-:W-:Y:S05]  /*10e0*/  BSYNC.RECONVERGENT B1 ;  /* 0x0000000000017941 */ /* 0x000fea0003800200 */
.L_x_16:
[----:B------:R-:W-:Y:S01]  /*10f0*/  LOP3.LUT P0, R5, R0, 0x6, RZ, 0xc0, !PT ;  /* 0x0000000600057812 */ /* 0x000fe2000780c0ff */
[----:B------:R-:W-:-:S12]  /*1100*/  BSSY.RECONVERGENT B1, `(.L_x_20) ;  /* 0x0000044000017945 */ /* 0x000fd80003800200 */
[----:B------:R-:W-:Y:S05]  /*1110*/  @!P0 BRA `(.L_x_21) ;  /* 0x0000000400088947 */ /* 0x000fea0003800000 */
[----:B------:R-:W-:Y:S01]  /*1120*/  ISETP.NE.AND P0, PT, R5, 0x2, PT ;  /* 0x000000020500780c */ /* 0x000fe20003f05270 */
[----:B------:R-:W-:Y:S01]  /*1130*/  BSSY.RECONVERGENT B2, `(.L_x_22) ;  /* 0x000002d000027945 */ /* 0x000fe20003800200 */
[----:B------:R-:W-:-:S11]  /*1140*/  LOP3.LUT P1, RZ, R0, 0x2, RZ, 0xc0, !PT ;  /* 0x0000000200ff7812 */ /* 0x000fd6000782c0ff */
[----:B------:R-:W-:Y:S05]  /*1150*/  @!P0 BRA `(.L_x_23) ;  /* 0x0000000000a88947 */ /* 0x000fea0003800000 */
[----:B0-----:R-:W0:Y:S01]  /*1160*/  LDC.64 R26, c[0x0][0x380] ;  /* 0x0000e000ff1a7b82 */ /* 0x001e220000000a00 */
[----:B------:R-:W-:-:S04]  /*1170*/  IMAD.IADD R21, R4, 0x1, R3 ;  /* 0x0000000104157824 */ /* 0x000fc800078e0203 */
[----:B------:R-:W-:-:S05]  /*1180*/  IMAD.IADD R5, R21, 0x1, R0 ;  /* 0x0000000115057824 */ /* 0x000fca00078e0200 */
[----:B------:R-:W-:-:S05]  /*1190*/  SHF.R.S32.HI R29, RZ, 0x1, R5 ;  /* 0x00000001ff1d7819 */ /* 0x000fca0000011405 */
[----:B0-----:R-:W-:-:S05]  /*11a0*/  IMAD.WIDE R28, R29, 0x10, R26 ;  /* 0x000000101d1c7825 */ /* 0x001fca00078e021a */
[----:B------:R-:W2:Y:S01]  /*11b0*/  LDG.E.128 R12, desc[UR8][R28.64] ;  /* 0x000000081c0c7981 */ /* 0x000ea2000c1e1d00 */
[----:B------:R-:W-:-:S05]  /*11c0*/  IMAD.WIDE R20, R21, 0x10, R26 ;  /* 0x0000001015147825 */ /* 0x000fca00078e021a */
[----:B------:R-:W3:Y:S01]  /*11d0*/  LDG.E.128 R8, desc[UR8][R20.64] ;  /* 0x0000000814087981 */ /* 0x000ee2000c1e1d00 */
[----:B------:R-:W-:-:S05]  /*11e0*/  VIADD R5, R5, 0x1 ;  /* 0x0000000105057836 */ /* 0x000fca0000000000 */
[----:B------:R-:W-:-:S05]  /*11f0*/  SHF.R.S32.HI R5, RZ, 0x1, R5 ;  /* 0x00000001ff057819 */ /* 0x000fca0000011405 */
[----:B------:R-:W-:Y:S01]  /*1200*/  IMAD.WIDE R26, R5, 0x10, R26 ;  /* 0x00000010051a7825 */ /* 0x000fe200078e021a */
[-C--:B--2---:R-:W-:Y:S02]  /*1210*/  DMUL R30, R24, R14.reuse ;  /* 0x0000000e181e7228 */ /* 0x084fe40000000000 */
[----:B------:R-:W-:-:S06]  /*1220*/  DMUL R32, R22, R14 ;  /* 0x0000000e16207228 */ /* 0x000fcc0000000000 */
[-C--:B------:R-:W-:Y:S02]  /*1230*/  DFMA R14, R22, R12.reuse, -R30 ;  /* 0x0000000c160e722b */ /* 0x080fe4000000081e */
[----:B------:R-:W-:-:S06]  /*1240*/  DFMA R30, R24, R12, R32 ;  /* 0x0000000c181e722b */ /* 0x000fcc0000000020 */
[C-C-:B---3--:R-:W-:Y:S02]  /*1250*/  DADD R12, R8.reuse, R14.reuse ;  /* 0x00000000080c7229 */ /* 0x148fe4000000000e */
[----:B------:R-:W-:Y:S02]  /*1260*/  DADD R8, R8, -R14 ;  /* 0x0000000008087229 */ /* 0x000fe4000000080e */
[C-C-:B------:R-:W-:Y:S02]  /*1270*/  DADD R14, R10.reuse, R30.reuse ;  /* 0x000000000a0e7229 */ /* 0x140fe4000000001e */
[----:B------:R-:W-:-:S05]  /*1280*/  DADD R10, R10, -R30 ;  /* 0x000000000a0a7229 */ /* 0x000fca000000081e */
[----:B------:R0:W-:Y:S04]  /*1290*/  STG.E.128 desc[UR8][R20.64], R12 ;  /* 0x0000000c14007986 */ /* 0x0001e8000c101d08 */
[----:B------:R1:W-:Y:S04]  /*12a0*/  STG.E.128 desc[UR8][R28.64], R8 ;  /* 0x000000081c007986 */ /* 0x0003e8000c101d08 */
[----:B0-----:R-:W2:Y:S04]  /*12b0*/  LDG.E.128 R12, desc[UR8][R26.64] ;  /* 0x000000081a0c7981 */ /* 0x001ea8000c1e1d00 */
[----:B-1----:R-:W3:Y:S01]  /*12c0*/  LDG.E.128 R8, desc[UR8][R20.64+0x10] ;  /* 0x0000100814087981 */ /* 0x002ee2000c1e1d00 */
[-C--:B------:R-:W-:Y:S01]  /*12d0*/  DMUL R32, R18, R24.reuse ;  /* 0x0000001812207228 */ /* 0x080fe20000000000 */
[----:B------:R-:W-:Y:S01]  /*12e0*/  VIADD R4, R4, 0x2 ;  /* 0x0000000204047836 */ /* 0x000fe20000000000 */
[----:B------:R-:W-:-:S06]  /*12f0*/  DMUL R30, R16, R24 ;  /* 0x00000018101e7228 */ /* 0x000fcc0000000000 */
[-C--:B------:R-:W-:Y:S02]  /*1300*/  DFMA R24, R16, R22.reuse, R32 ;  /* 0x000000161018722b */ /* 0x080fe40000000020 */
[----:B------:R-:W-:-:S06]  /*1310*/  DFMA R28, R18, R22, -R30 ;  /* 0x00000016121c722b */ /* 0x000fcc000000081e */
[-C--:B--2---:R-:W-:Y:S02]  /*1320*/  DMUL R22, R24, R14.reuse ;  /* 0x0000000e18167228 */ /* 0x084fe40000000000 */
[----:B------:R-:W-:-:S06]  /*1330*/  DMUL R30, R28, R14 ;  /* 0x0000000e1c1e7228 */ /* 0x000fcc0000000000 */
[-C--:B------:R-:W-:Y:S02]  /*1340*/  DFMA R22, R28, R12.reuse, -R22 ;  /* 0x0000000c1c16722b */ /* 0x080fe40000000816 */
[----:B------:R-:W-:-:S06]  /*1350*/  DFMA R30, R24, R12, R30 ;  /* 0x0000000c181e722b */ /* 0x000fcc000000001e */
[----:B---3--:R-:W-:Y:S02]  /*1360*/  DADD R12, R8, R22 ;  /* 0x00000000080c7229 */ /* 0x008fe40000000016 */
[----:B------:R-:W-:Y:S02]  /*1370*/  DADD R14, R10, R30 ;  /* 0x000000000a0e7229 */ /* 0x000fe4000000001e */
[----:B------:R-:W-:Y:S02]  /*1380*/  DADD R8, R8, -R22 ;  /* 0x0000000008087229 */ /* 0x000fe40000000816 */
[----:B------:R-:W-:Y:S02]  /*1390*/  DADD R10, R10, -R30 ;  /* 0x000000000a0a7229 */ /* 0x000fe4000000081e */
[-C--:B------:R-:W-:Y:S01]  /*13a0*/  DMUL R22, R16, R24.reuse ;  /* 0x0000001810167228 */ /* 0x080fe20000000000 */
[----:B------:R1:W-:Y:S01]  /*13b0*/  STG.E.128 desc[UR8][R20.64+0x10], R12 ;  /* 0x0000100c14007986 */ /* 0x0003e2000c101d08 */
[----:B------:R-:W-:-:S03]  /*13c0*/  DMUL R24, R18, R24 ;  /* 0x0000001812187228 */ /* 0x000fc60000000000 */
[----:B------:R1:W-:Y:S03]  /*13d0*/  STG.E.128 desc[UR8][R26.64], R8 ;  /* 0x000000081a007986 */ /* 0x0003e6000c101d08 */
[-C--:B------:R-:W-:Y:S02]  /*13e0*/  DFMA R22, R18, R28.reuse, -R22 ;  /* 0x0000001c1216722b */ /* 0x080fe40000000816 */
[----:B------:R-:W-:-:S11]  /*13f0*/  DFMA R24, R16, R28, R24 ;  /* 0x0000001c1018722b */ /* 0x000fd60000000018 */
.L_x_23:
[----:B------:R-:W-:Y:S05]  /*1400*/  BSYNC.RECONVERGENT B2 ;  /* 0x0000000000027941 */ /* 0x000fea0003800200 */
.L_x_22:
[----:B------:R-:W-:Y:S05]  /*1410*/  @!P1 BRA `(.L_x_21) ;  /* 0x0000000000489947 */ /* 0x000fea0003800000 */
[----:B01----:R-:W0:Y:S01]  /*1420*/  LDC.64 R12, c[0x0][0x380] ;  /* 0x0000e000ff0c7b82 */ /* 0x003e220000000a00 */
[----:B------:R-:W-:-:S04]  /*1430*/  IMAD.IADD R5, R4, 0x1, R3 ;  /* 0x0000000104057824 */ /* 0x000fc800078e0203 */
[----:B------:R-:W-:-:S05]  /*1440*/  IMAD.IADD R4, R5, 0x1, R0 ;  /* 0x0000000105047824 */ /* 0x000fca00078e0200 */
[----:B------:R-:W-:-:S05]  /*1450*/  SHF.R.S32.HI R21, RZ, 0x1, R4 ;  /* 0x00000001ff157819 */ /* 0x000fca0000011404 */
[----:B0-----:R-:W-:-:S05]  /*1460*/  IMAD.WIDE R20, R21, 0x10, R12 ;  /* 0x0000001015147825 */ /* 0x001fca00078e020c */
[----:B------:R-:W2:Y:S01]  /*1470*/  LDG.E.128 R8, desc[UR8][R20.64] ;  /* 0x0000000814087981 */ /* 0x000ea2000c1e1d00 */
[----:B------:R-:W-:-:S05]  /*1480*/  IMAD.WIDE R4, R5, 0x10, R12 ;  /* 0x0000001005047825 */ /* 0x000fca00078e020c */
[----:B------:R-:W3:Y:S01]  /*1490*/  LDG.E.128 R12, desc[UR8][R4.64] ;  /* 0x00000008040c7981 */ /* 0x000ee2000c1e1d00 */
[C---:B--2---:R-:W-:Y:S02]  /*14a0*/  DMUL R26, R10.reuse, R22 ;  /* 0x000000160a1a7228 */ /* 0x044fe40000000000 */
[----:B------:R-:W-:-:S06]  /*14b0*/  DMUL R10, R10, R24 ;  /* 0x000000180a0a7228 */ /* 0x000fcc0000000000 */
[C---:B------:R-:W-:Y:S02]  /*14c0*/  DFMA R26, R8.reuse, R24, R26 ;  /* 0x00000018081a722b */ /* 0x040fe4000000001a */
[----:B------:R-:W-:-:S06]  /*14d0*/  DFMA R22, R8, R22, -R10 ;  /* 0x000000160816722b */ /* 0x000fcc000000080a */
[----:B---3--:R-:W-:Y:S02]  /*14e0*/  DADD R10, R14, R26 ;  /* 0x000000000e0a7229 */ /* 0x008fe4000000001a */
[----:B------:R-:W-:Y:S02]  /*14f0*/  DADD R8, R12, R22 ;  /* 0x000000000c087229 */ /* 0x000fe40000000016 */
[----:B------:R-:W-:Y:S02]  /*1500*/  DADD R14, R14, -R26 ;  /* 0x000000000e0e7229 */ /* 0x000fe4000000081a */
[----:B------:R-:W-:-:S03]  /*1510*/  DADD R12, R12, -R22 ;  /* 0x000000000c0c7229 */ /* 0x000fc60000000816 */
[----:B------:R2:W-:Y:S04]  /*1520*/  STG.E.128 desc[UR8][R4.64], R8 ;  /* 0x0000000804007986 */ /* 0x0005e8000c101d08 */
[----:B------:R2:W-:Y:S04]  /*1530*/  STG.E.128 desc[UR8][R20.64], R12 ;  /* 0x0000000c14007986 */ /* 0x0005e8000c101d08 */
.L_x_21:
[----:B------:R-:W-:Y:S05]  /*1540*/  BSYNC.RECONVERGENT B1 ;  /* 0x0000000000017941 */ /* 0x000fea0003800200 */
.L_x_20:
[----:B------:R-:W3:Y:S01]  /*1550*/  LDCU UR6, c[0x0][0x388] ;  /* 0x00007100ff0677ac */ /* 0x000ee20008000800 */
[----:B--2---:R-:W-:-:S04]  /*1560*/  IMAD R4, R2, R0, RZ ;  /* 0x0000000002047224 */ /* 0x004fc800078e02ff */
[----:B------:R-:W-:Y:S02]  /*1570*/  IMAD.IADD R3, R4, 0x1, R3 ;  /* 0x0000000104037824 */ /* 0x000fe400078e0203 */
[----:B---3--:R-:W-:-:S05]  /*1580*/  IMAD.U32 R4, RZ, RZ, UR6 ;  /* 0x00000006ff047e24 */ /* 0x008fca000f8e00ff */
[----:B------:R-:W-:-:S13]  /*1590*/  ISETP.GE.AND P0, PT, R3, R4, PT ;  /* 0x000000040300720c */ /* 0x000fda0003f06270 */
[----:B------:R-:W-:Y:S05]  /*15a0*/  @!P0 BRA `(.L_x_24) ;  /* 0xfffffff400308947 */ /* 0x000fea000383ffff */
.L_x_15:
[----:B------:R-:W-:Y:S05]  /*15b0*/  BSYNC.RECONVERGENT B0 ;  /* 0x0000000000007941 */ /* 0x000fea0003800200 */
.L_x_14:
[----:B------:R-:W-:-:S05]  /*15c0*/  IMAD.SHL.U32 R0, R0, 0x2, RZ ;  /* 0x0000000200007824 */ /* 0x000fca00078e00ff */
[----:B------:R-:W-:-:S13]  /*15d0*/  ISETP.GT.AND P0, PT, R0, R4, PT ;  /* 0x000000040000720c */ /* 0x000fda0003f04270 */
[----:B------:R-:W-:Y:S05]  /*15e0*/  @!P0 BRA `(.L_x_25) ;  /* 0xffffffe800c48947 */ /* 0x000fea000383ffff */
[----:B------:R-:W-:Y:S05]  /*15f0*/  EXIT ;  /* 0x000000000000794d */ /* 0x000fea0003800000 */
        .weak           $__internal_1_$__cuda_sm20_div_rn_f64_full
        .type           $__internal_1_$__cuda_sm20_div_rn_f64_full,@function
        .size           $__internal_1_$__cuda_sm20_div_rn_f64_full,($_Z9fftKernelP7double2ib$__internal_trig_reduction_slowpathd - $__internal_1_$__cuda_sm20_div_rn_f64_full)
$__internal_1_$__cuda_sm20_div_rn_f64_full:
[C---:B------:R-:W-:Y:S01]  /*1600*/  FSETP.GEU.AND P0, PT, |R9|.reuse, 1.469367938527859385e-39, PT ;  /* 0x001000000900780b */ /* 0x040fe20003f0e200 */
[----:B------:R-:W-:Y:S01]  /*1610*/  IMAD.MOV.U32 R10, RZ, RZ, 0x1 ;  /* 0x00000001ff0a7424 */ /* 0x000fe200078e00ff */
[C---:B------:R-:W-:Y:S01]  /*1620*/  LOP3.LUT R4, R9.reuse, 0x800fffff, RZ, 0xc0, !PT ;  /* 0x800fffff09047812 */ /* 0x040fe200078ec0ff */
[----:B------:R-:W-:Y:S01]  /*1630*/  IMAD.MOV.U32 R3, RZ, RZ, 0x1ca00000 ;  /* 0x1ca00000ff037424 */ /* 0x000fe200078e00ff */
[----:B------:R-:W-:Y:S01]  /*1640*/  LOP3.LUT R22, R9, 0x7ff00000, RZ, 0xc0, !PT ;  /* 0x7ff0000009167812 */ /* 0x000fe200078ec0ff */
[----:B------:R-:W-:Y:S01]  /*1650*/  BSSY.RECONVERGENT B1, `(.L_x_26) ;  /* 0x000001b000017945 */ /* 0x000fe20003800200 */
[----:B------:R-:W-:Y:S01]  /*1660*/  LOP3.LUT R5, R4, 0x3ff00000, RZ, 0xfc, !PT ;  /* 0x3ff0000004057812 */ /* 0x000fe200078efcff */
[----:B------:R-:W-:Y:S01]  /*1670*/  IMAD.MOV.U32 R4, RZ, RZ, R8 ;  /* 0x000000ffff047224 */ /* 0x000fe200078e0008 */
[----:B------:R-:W-:Y:S01]  /*1680*/  LOP3.LUT R16, R13, 0x7ff00000, RZ, 0xc0, !PT ;  /* 0x7ff000000d107812 */ /* 0x000fe200078ec0ff */
[----:B------:R-:W-:-:S03]  /*1690*/  IMAD.MOV.U32 R12, RZ, RZ, 0x4d12d84a ;  /* 0x4d12d84aff0c7424 */ /* 0x000fc600078e00ff */
[----:B------:R-:W-:Y:S01]  /*16a0*/  ISETP.GE.U32.AND P1, PT, R16, R22, PT ;  /* 0x000000161000720c */ /* 0x000fe20003f26070 */
[----:B------:R-:W-:Y:S01]  /*16b0*/  @!P0 DMUL R4, R8, 8.98846567431157953865e+307 ;  /* 0x7fe0000008048828 */ /* 0x000fe20000000000 */
[----:B------:R-:W-:-:S05]  /*16c0*/  IMAD.MOV.U32 R23, RZ, RZ, R16 ;  /* 0x000000ffff177224 */ /* 0x000fca00078e0010 */
[----:B------:R-:W0:Y:S02]  /*16d0*/  MUFU.RCP64H R11, R5 ;  /* 0x00000005000b7308 */ /* 0x000e240000001800 */
[----:B0-----:R-:W-:-:S08]  /*16e0*/  DFMA R14, R10, -R4, 1 ;  /* 0x3ff000000a0e742b */ /* 0x001fd00000000804 */
[----:B------:R-:W-:-:S08]  /*16f0*/  DFMA R14, R14, R14, R14 ;  /* 0x0000000e0e0e722b */ /* 0x000fd0000000000e */
[----:B------:R-:W-:Y:S01]  /*1700*/  DFMA R14, R10, R14, R10 ;  /* 0x0000000e0a0e722b */ /* 0x000fe2000000000a */
[----:B------:R-:W-:Y:S01]  /*1710*/  SEL R11, R3, 0x63400000, !P1 ;  /* 0x63400000030b7807 */ /* 0x000fe20004800000 */
[----:B------:R-:W-:Y:S01]  /*1720*/  IMAD.MOV.U32 R10, RZ, RZ, 0x4d12d84a ;  /* 0x4d12d84aff0a7424 */ /* 0x000fe200078e00ff */
[----:B------:R-:W-:Y:S02]  /*1730*/  FSETP.GEU.AND P1, PT, |R13|, 1.469367938527859385e-39, PT ;  /* 0x001000000d00780b */ /* 0x000fe40003f2e200 */
[----:B------:R-:W-:-:S03]  /*1740*/  LOP3.LUT R11, R11, 0x800fffff, R13, 0xf8, !PT ;  /* 0x800fffff0b0b7812 */ /* 0x000fc600078ef80d */
[----:B------:R-:W-:-:S08]  /*1750*/  DFMA R18, R14, -R4, 1 ;  /* 0x3ff000000e12742b */ /* 0x000fd00000000804 */
[----:B------:R-:W-:Y:S01]  /*1760*/  DFMA R14, R14, R18, R14 ;  /* 0x000000120e0e722b */ /* 0x000fe2000000000e */
[----:B------:R-:W-:Y:S10]  /*1770*/  @P1 BRA `(.L_x_27) ;  /* 0x0000000000201947 */ /* 0x000ff40003800000 */
[----:B------:R-:W-:Y:S01]  /*1780*/  LOP3.LUT R17, R9, 0x7ff00000, RZ, 0xc0, !PT ;  /* 0x7ff0000009117812 */ /* 0x000fe200078ec0ff */
[----:B------:R-:W-:-:S03]  /*1790*/  IMAD.MOV.U32 R18, RZ, RZ, RZ ;  /* 0x000000ffff127224 */ /* 0x000fc600078e00ff */
[----:B------:R-:W-:-:S04]  /*17a0*/  ISETP.GE.U32.AND P1, PT, R16, R17, PT ;  /* 0x000000111000720c */ /* 0x000fc80003f26070 */
[----:B------:R-:W-:-:S04]  /*17b0*/  SEL R17, R3, 0x63400000, !P1 ;  /* 0x6340000003117807 */ /* 0x000fc80004800000 */
[----:B------:R-:W-:-:S04]  /*17c0*/  LOP3.LUT R17, R17, 0x80000000, R13, 0xf8, !PT ;  /* 0x8000000011117812 */ /* 0x000fc800078ef80d */
[----:B------:R-:W-:-:S06]  /*17d0*/  LOP3.LUT R19, R17, 0x100000, RZ, 0xfc, !PT ;  /* 0x0010000011137812 */ /* 0x000fcc00078efcff */
[----:B------:R-:W-:-:S10]  /*17e0*/  DFMA R10, R10, 2, -R18 ;  /* 0x400000000a0a782b */ /* 0x000fd40000000812 */
[----:B------:R-:W-:-:S07]  /*17f0*/  LOP3.LUT R23, R11, 0x7ff00000, RZ, 0xc0, !PT ;  /* 0x7ff000000b177812 */ /* 0x000fce00078ec0ff */
.L_x_27:
[----:B------:R-:W-:Y:S05]  /*1800*/  BSYNC.RECONVERGENT B1 ;  /* 0x0000000000017941 */ /* 0x000fea0003800200 */
.L_x_26:
[----:B------:R-:W-:Y:S01]  /*1810*/  @!P0 LOP3.LUT R22, R5, 0x7ff00000, RZ, 0xc0, !PT ;  /* 0x7ff0000005168812 */ /* 0x000fe200078ec0ff */
[----:B------:R-:W-:Y:S01]  /*1820*/  VIADD R17, R23, 0xffffffff ;  /* 0xffffffff17117836 */ /* 0x000fe20000000000 */
[----:B------:R-:W-:Y:S01]  /*1830*/  DMUL R18, R14, R10 ;  /* 0x0000000a0e127228 */ /* 0x000fe20000000000 */
[----:B------:R-:W-:Y:S02]  /*1840*/  BSSY.RECONVERGENT B1, `(.L_x_28) ;  /* 0x0000037000017945 */ /* 0x000fe40003800200 */
[----:B------:R-:W-:Y:S01]  /*1850*/  VIADD R24, R22, 0xffffffff ;  /* 0xffffffff16187836 */ /* 0x000fe20000000000 */
[----:B------:R-:W-:-:S04]  /*1860*/  ISETP.GT.U32.AND P0, PT, R17, 0x7feffffe, PT ;  /* 0x7feffffe1100780c */ /* 0x000fc80003f04070 */
[----:B------:R-:W-:Y:S01]  /*1870*/  ISETP.GT.U32.OR P0, PT, R24, 0x7feffffe, P0 ;  /* 0x7feffffe1800780c */ /* 0x000fe20000704470 */
[----:B------:R-:W-:-:S08]  /*1880*/  DFMA R20, R18, -R4, R10 ;  /* 0x800000041214722b */ /* 0x000fd0000000000a */
[----:B------:R-:W-:-:S04]  /*1890*/  DFMA R14, R14, R20, R18 ;  /* 0x000000140e0e722b */ /* 0x000fc80000000012 */
[----:B------:R-:W-:Y:S07]  /*18a0*/  @P0 BRA `(.L_x_29) ;  /* 0x00000000006c0947 */ /* 0x000fee0003800000 */
[----:B------:R-:W-:-:S04]  /*18b0*/  LOP3.LUT R13, R9, 0x7ff00000, RZ, 0xc0, !PT ;  /* 0x7ff00000090d7812 */ /* 0x000fc800078ec0ff */
[CC--:B------:R-:W-:Y:S02]  /*18c0*/  VIADDMNMX R12, R16.reuse, -R13.reuse, 0xb9600000, !PT ;  /* 0xb9600000100c7446 */ /* 0x0c0fe4000780090d */
[----:B------:R-:W-:Y:S02]  /*18d0*/  ISETP.GE.U32.AND P0, PT, R16, R13, PT ;  /* 0x0000000d1000720c */ /* 0x000fe40003f06070 */
[----:B------:R-:W-:Y:S02]  /*18e0*/  VIMNMX R12, PT, PT, R12, 0x46a00000, PT ;  /* 0x46a000000c0c7848 */ /* 0x000fe40003fe0100 */
[----:B------:R-:W-:-:S05]  /*18f0*/  SEL R3, R3, 0x63400000, !P0 ;  /* 0x6340000003037807 */ /* 0x000fca0004000000 */
[----:B------:R-:W-:Y:S02]  /*1900*/  IMAD.IADD R3, R12, 0x1, -R3 ;  /* 0x000000010c037824 */ /* 0x000fe400078e0a03 */
[----:B------:R-:W-:Y:S02]  /*1910*/  IMAD.MOV.U32 R12, RZ, RZ, RZ ;  /* 0x000000ffff0c7224 */ /* 0x000fe400078e00ff */
[----:B------:R-:W-:-:S06]  /*1920*/  VIADD R13, R3, 0x7fe00000 ;  /* 0x7fe00000030d7836 */ /* 0x000fcc0000000000 */
[----:B------:R-:W-:-:S10]  /*1930*/  DMUL R16, R14, R12 ;  /* 0x0000000c0e107228 */ /* 0x000fd40000000000 */
[----:B------:R-:W-:-:S13]  /*1940*/  FSETP.GTU.AND P0, PT, |R17|, 1.469367938527859385e-39, PT ;  /* 0x001000001100780b */ /* 0x000fda0003f0c200 */
[----:B------:R-:W-:Y:S05]  /*1950*/  @P0 BRA `(.L_x_30) ;  /* 0x0000000000940947 */ /* 0x000fea0003800000 */
[----:B------:R-:W-:Y:S01]  /*1960*/  DFMA R4, R14, -R4, R10 ;  /* 0x800000040e04722b */ /* 0x000fe2000000000a */
[----:B------:R-:W-:-:S09]  /*1970*/  IMAD.MOV.U32 R12, RZ, RZ, RZ ;  /* 0x000000ffff0c7224 */ /* 0x000fd200078e00ff */
[C---:B------:R-:W-:Y:S02]  /*1980*/  FSETP.NEU.AND P0, PT, R5.reuse, RZ, PT ;  /* 0x000000ff0500720b */ /* 0x040fe40003f0d000 */
[----:B------:R-:W-:-:S04]  /*1990*/  LOP3.LUT R9, R5, 0x80000000, R9, 0x48, !PT ;  /* 0x8000000005097812 */ /* 0x000fc800078e4809 */
[----:B------:R-:W-:-:S07]  /*19a0*/  LOP3.LUT R13, R9, R13, RZ, 0xfc, !PT ;  /* 0x0000000d090d7212 */ /* 0x000fce00078efcff */
[----:B------:R-:W-:Y:S05]  /*19b0*/  @!P0 BRA `(.L_x_30) ;  /* 0x00000000007c8947 */ /* 0x000fea0003800000 */
[----:B------:R-:W-:Y:S01]  /*19c0*/  IMAD.MOV R5, RZ, RZ, -R3 ;  /* 0x000000ffff057224 */ /* 0x000fe200078e0a03 */
[----:B------:R-:W-:Y:S01]  /*19d0*/  DMUL.RP R12, R14, R12 ;  /* 0x0000000c0e0c7228 */ /* 0x000fe20000008000 */
[----:B------:R-:W-:Y:S01]  /*19e0*/  IMAD.MOV.U32 R4, RZ, RZ, RZ ;  /* 0x000000ffff047224 */ /* 0x000fe200078e00ff */
[----:B------:R-:W-:-:S05]  /*19f0*/  IADD3 R3, PT, PT, -R3, -0x43300000, RZ ;  /* 0xbcd0000003037810 */ /* 0x000fca0007ffe1ff */
[----:B------:R-:W-:-:S03]  /*1a00*/  DFMA R4, R16, -R4, R14 ;  /* 0x800000041004722b */ /* 0x000fc6000000000e */
[----:B------:R-:W-:-:S07]  /*1a10*/  LOP3.LUT R9, R13, R9, RZ, 0x3c, !PT ;  /* 0x000000090d097212 */ /* 0x000fce00078e3cff */
[----:B------:R-:W-:-:S04]  /*1a20*/  FSETP.NEU.AND P0, PT, |R5|, R3, PT ;  /* 0x000000030500720b */ /* 0x000fc80003f0d200 */
[----:B------:R-:W-:Y:S02]  /*1a30*/  FSEL R16, R12, R16, !P0 ;  /* 0x000000100c107208 */ /* 0x000fe40004000000 */
[----:B------:R-:W-:Y:S01]  /*1a40*/  FSEL R17, R9, R17, !P0 ;  /* 0x0000001109117208 */ /* 0x000fe20004000000 */
[----:B------:R-:W-:Y:S06]  /*1a50*/  BRA `(.L_x_30) ;  /* 0x0000000000547947 */ /* 0x000fec0003800000 */
.L_x_29:
[----:B------:R-:W-:-:S14]  /*1a60*/  DSETP.NAN.AND P0, PT, R12, R12, PT ;  /* 0x0000000c0c00722a */ /* 0x000fdc0003f08000 */
[----:B------:R-:W-:Y:S05]  /*1a70*/  @P0 BRA `(.L_x_31) ;  /* 0x0000000000440947 */ /* 0x000fea0003800000 */
[----:B------:R-:W-:-:S14]  /*1a80*/  DSETP.NAN.AND P0, PT, R8, R8, PT ;  /* 0x000000080800722a */ /* 0x000fdc0003f08000 */
[----:B------:R-:W-:Y:S05]  /*1a90*/  @P0 BRA `(.L_x_32) ;  /* 0x0000000000300947 */ /* 0x000fea0003800000 */
[----:B------:R-:W-:Y:S01]  /*1aa0*/  ISETP.NE.AND P0, PT, R23, R22, PT ;  /* 0x000000161700720c */ /* 0x000fe20003f05270 */
[----:B------:R-:W-:Y:S02]  /*1ab0*/  IMAD.MOV.U32 R16, RZ, RZ, 0x0 ;  /* 0x00000000ff107424 */ /* 0x000fe400078e00ff */
[----:B------:R-:W-:-:S10]  /*1ac0*/  IMAD.MOV.U32 R17, RZ, RZ, -0x80000 ;  /* 0xfff80000ff117424 */ /* 0x000fd400078e00ff */
[----:B------:R-:W-:Y:S05]  /*1ad0*/  @!P0 BRA `(.L_x_30) ;  /* 0x0000000000348947 */ /* 0x000fea0003800000 */
[----:B------:R-:W-:Y:S02]  /*1ae0*/  ISETP.NE.AND P0, PT, R23, 0x7ff00000, PT ;  /* 0x7ff000001700780c */ /* 0x000fe40003f05270 */
[----:B------:R-:W-:Y:S02]  /*1af0*/  LOP3.LUT R17, R13, 0x80000000, R9, 0x48, !PT ;  /* 0x800000000d117812 */ /* 0x000fe400078e4809 */
[----:B------:R-:W-:-:S13]  /*1b00*/  ISETP.EQ.OR P0, PT, R22, RZ, !P0 ;  /* 0x000000ff1600720c */ /* 0x000fda0004702670 */
[----:B------:R-:W-:Y:S01]  /*1b10*/  @P0 LOP3.LUT R3, R17, 0x7ff00000, RZ, 0xfc, !PT ;  /* 0x7ff0000011030812 */ /* 0x000fe200078efcff */
[----:B------:R-:W-:Y:S02]  /*1b20*/  @!P0 IMAD.MOV.U32 R16, RZ, RZ, RZ ;  /* 0x000000ffff108224 */ /* 0x000fe400078e00ff */
[----:B------:R-:W-:Y:S02]  /*1b30*/  @P0 IMAD.MOV.U32 R16, RZ, RZ, RZ ;  /* 0x000000ffff100224 */ /* 0x000fe400078e00ff */
[----:B------:R-:W-:Y:S01]  /*1b40*/  @P0 IMAD.MOV.U32 R17, RZ, RZ, R3 ;  /* 0x000000ffff110224 */ /* 0x000fe200078e0003 */
[----:B------:R-:W-:Y:S06]  /*1b50*/  BRA `(.L_x_30) ;  /* 0x0000000000147947 */ /* 0x000fec0003800000 */
.L_x_32:
[----:B------:R-:W-:Y:S01]  /*1b60*/  LOP3.LUT R17, R9, 0x80000, RZ, 0xfc, !PT ;  /* 0x0008000009117812 */ /* 0x000fe200078efcff */
[----:B------:R-:W-:Y:S01]  /*1b70*/  IMAD.MOV.U32 R16, RZ, RZ, R8 ;  /* 0x000000ffff107224 */ /* 0x000fe200078e0008 */
[----:B------:R-:W-:Y:S06]  /*1b80*/  BRA `(.L_x_30) ;  /* 0x0000000000087947 */ /* 0x000fec0003800000 */
.L_x_31:
[----:B------:R-:W-:Y:S01]  /*1b90*/  LOP3.LUT R17, R13, 0x80000, RZ, 0xfc, !PT ;  /* 0x000800000d117812 */ /* 0x000fe200078efcff */
[----:B------:R-:W-:-:S07]  /*1ba0*/  IMAD.MOV.U32 R16, RZ, RZ, 0x4d12d84a ;  /* 0x4d12d84aff107424 */ /* 0x000fce00078e00ff */
.L_x_30:
[----:B------:R-:W-:Y:S05]  /*1bb0*/  BSYNC.RECONVERGENT B1 ;  /* 0x0000000000017941 */ /* 0x000fea0003800200 */
.L_x_28:
[----:B------:R-:W-:Y:S02]  /*1bc0*/  IMAD.MOV.U32 R4, RZ, RZ, R6 ;  /* 0x000000ffff047224 */ /* 0x000fe400078e0006 */
[----:B------:R-:W-:-:S04]  /*1bd0*/  IMAD.MOV.U32 R5, RZ, RZ, 0x0 ;  /* 0x00000000ff057424 */ /* 0x000fc800078e00ff */
[----:B------:R-:W-:Y:S05]  /*1be0*/  RET.REL.NODEC R4 `(_Z9fftKernelP7double2ib) ;  /* 0xffffffe404047950 */ /* 0x000fea0003c3ffff */
        .type           $_Z9fftKernelP7double2ib$__internal_trig_reduction_slowpathd,@function
        .size           $_Z9fftKernelP7double2ib$__internal_trig_reduction_slowpathd,(.L_x_52 - $_Z9fftKernelP7double2ib$__internal_trig_reduction_slowpathd)
$_Z9fftKernelP7double2ib$__internal_trig_reduction_slowpathd:
[--C-:B------:R-:W-:Y:S01]  /*1bf0*/  SHF.R.U32.HI R3, RZ, 0x14, R21.reuse ;  /* 0x00000014ff037819 */ /* 0x100fe20000011615 */
[----:B------:R-:W-:Y:S02]  /*1c00*/  IMAD.MOV.U32 R16, RZ, RZ, R6 ;  /* 0x000000ffff107224 */ /* 0x000fe400078e0006 */
[----:B------:R-:W-:Y:S01]  /*1c10*/  IMAD.MOV.U32 R17, RZ, RZ, R21 ;  /* 0x000000ffff117224 */ /* 0x000fe200078e0015 */
[----:B------:R-:W-:Y:S01]  /*1c20*/  LOP3.LUT R8, R3, 0x7ff, RZ, 0xc0, !PT ;  /* 0x000007ff03087812 */ /* 0x000fe200078ec0ff */
[----:B------:R-:W-:-:S03]  /*1c30*/  IMAD.MOV.U32 R10, RZ, RZ, RZ ;  /* 0x000000ffff0a7224 */ /* 0x000fc600078e00ff */
[----:B------:R-:W-:-:S13]  /*1c40*/  ISETP.NE.AND P0, PT, R8, 0x7ff, PT ;  /* 0x000007ff0800780c */ /* 0x000fda0003f05270 */
[----:B------:R-:W-:Y:S05]  /*1c50*/  @!P0 BRA `(.L_x_33) ;  /* 0x0000000800488947 */ /* 0x000fea0003800000 */
[----:B------:R-:W-:Y:S01]  /*1c60*/  VIADD R8, R8, 0xfffffc00 ;  /* 0xfffffc0008087836 */ /* 0x000fe20000000000 */
[----:B------:R-:W-:Y:S01]  /*1c70*/  BSSY.RECONVERGENT B2, `(.L_x_34) ;  /* 0x000002f000027945 */ /* 0x000fe20003800200 */
[----:B------:R-:W-:-:S03]  /*1c80*/  CS2R R22, SRZ ;  /* 0x0000000000167805 */ /* 0x000fc6000001ff00 */
[----:B------:R-:W-:Y:S02]  /*1c90*/  SHF.R.U32.HI R6, RZ, 0x6, R8 ;  /* 0x00000006ff067819 */ /* 0x000fe40000011608 */
[----:B------:R-:W-:Y:S02]  /*1ca0*/  ISETP.GE.U32.AND P0, PT, R8, 0x80, PT ;  /* 0x000000800800780c */ /* 0x000fe40003f06070 */
[C---:B------:R-:W-:Y:S02]  /*1cb0*/  IADD3 R13, PT, PT, -R6.reuse, 0x13, RZ ;  /* 0x00000013060d7810 */ /* 0x040fe40007ffe1ff */
[----:B------:R-:W-:Y:S02]  /*1cc0*/  IADD3 R25, PT, PT, -R6, 0xf, RZ ;  /* 0x0000000f06197810 */ /* 0x000fe40007ffe1ff */
[----:B------:R-:W-:-:S04]  /*1cd0*/  SEL R13, R13, 0x12, P0 ;  /* 0x000000120d0d7807 */ /* 0x000fc80000000000 */
[----:B------:R-:W-:-:S13]  /*1ce0*/  ISETP.GE.AND P0, PT, R25, R13, PT ;  /* 0x0000000d1900720c */ /* 0x000fda0003f06270 */
[----:B------:R-:W-:Y:S05]  /*1cf0*/  @P0 BRA `(.L_x_35) ;  /* 0x0000000000980947 */ /* 0x000fea0003800000 */
[----:B------:R-:W0:Y:S01]  /*1d00*/  LDC.64 R10, c[0x0][0x358] ;  /* 0x0000d600ff0a7b82 */ /* 0x000e220000000a00 */
[C---:B------:R-:W-:Y:S01]  /*1d10*/  SHF.L.U64.HI R17, R16.reuse, 0xb, R17 ;  /* 0x0000000b10117819 */ /* 0x040fe20000010211 */
[----:B------:R-:W-:Y:S01]  /*1d20*/  BSSY.RECONVERGENT B3, `(.L_x_36) ;  /* 0x0000022000037945 */ /* 0x000fe20003800200 */
[----:B------:R-:W-:Y:S01]  /*1d30*/  IMAD.SHL.U32 R15, R16, 0x800, RZ ;  /* 0x00000800100f7824 */ /* 0x000fe200078e00ff */
[----:B------:R-:W-:Y:S01]  /*1d40*/  IADD3 R12, PT, PT, RZ, -R6, -R13 ;  /* 0x80000006ff0c7210 */ /* 0x000fe20007ffe80d */
[----:B------:R-:W-:Y:S01]  /*1d50*/  IMAD.MOV.U32 R14, RZ, RZ, RZ ;  /* 0x000000ffff0e7224 */ /* 0x000fe200078e00ff */
[----:B------:R-:W-:Y:S02]  /*1d60*/  CS2R R22, SRZ ;  /* 0x0000000000167805 */ /* 0x000fe4000001ff00 */
[----:B------:R-:W-:-:S07]  /*1d70*/  LOP3.LUT R17, R17, 0x80000000, RZ, 0xfc, !PT ;  /* 0x8000000011117812 */ /* 0x000fce00078efcff */
.L_x_37:
[----:B------:R-:W1:Y:S01]  /*1d80*/  LDC.64 R8, c[0x4][RZ] ;  /* 0x01000000ff087b82 */ /* 0x000e620000000a00 */
[----:B0-----:R-:W-:Y:S02]  /*1d90*/  R2UR UR6, R10 ;  /* 0x000000000a0672ca */ /* 0x001fe400000e0000 */
[----:B------:R-:W-:Y:S01]  /*1da0*/  R2UR UR7, R11 ;  /* 0x000000000b0772ca */ /* 0x000fe200000e0000 */
[----:B-1----:R-:W-:-:S12]  /*1db0*/  IMAD.WIDE R8, R25, 0x8, R8 ;  /* 0x0000000819087825 */ /* 0x002fd800078e0208 */
[----:B------:R-:W2:Y:S01]  /*1dc0*/  LDG.E.64.CONSTANT R8, desc[UR6][R8.64] ;  /* 0x0000000608087981 */ /* 0x000ea2000c1e9b00 */
[----:B------:R-:W-:Y:S02]  /*1dd0*/  VIADD R12, R12, 0x1 ;  /* 0x000000010c0c7836 */ /* 0x000fe40000000000 */
[----:B------:R-:W-:Y:S02]  /*1de0*/  VIADD R25, R25, 0x1 ;  /* 0x0000000119197836 */ /* 0x000fe40000000000 */
[----:B--2---:R-:W-:-:S04]  /*1df0*/  IMAD.WIDE.U32 R22, P2, R8, R15, R22 ;  /* 0x0000000f08167225 */ /* 0x004fc80007840016 */
[----:B------:R-:W-:Y:S02]  /*1e00*/  IMAD R27, R8, R17, RZ ;  /* 0x00000011081b7224 */ /* 0x000fe400078e02ff */
[CC--:B------:R-:W-:Y:S02]  /*1e10*/  IMAD R16, R9.reuse, R15.reuse, RZ ;  /* 0x0000000f09107224 */ /* 0x0c0fe400078e02ff */
[----:B------:R-:W-:Y:S01]  /*1e20*/  IMAD.HI.U32 R29, R9, R15, RZ ;  /* 0x0000000f091d7227 */ /* 0x000fe200078e00ff */
[----:B------:R-:W-:-:S03]  /*1e30*/  IADD3 R23, P0, PT, R27, R23, RZ ;  /* 0x000000171b177210 */ /* 0x000fc60007f1e0ff */
[----:B------:R-:W-:Y:S01]  /*1e40*/  IMAD R27, R14, 0x8, R1 ;  /* 0x000000080e1b7824 */ /* 0x000fe200078e0201 */
[----:B------:R-:W-:Y:S01]  /*1e50*/  IADD3 R23, P1, PT, R16, R23, RZ ;  /* 0x0000001710177210 */ /* 0x000fe20007f3e0ff */
[----:B------:R-:W-:-:S04]  /*1e60*/  IMAD.HI.U32 R16, R8, R17, RZ ;  /* 0x0000001108107227 */ /* 0x000fc800078e00ff */
[----:B------:R-:W-:Y:S01]  /*1e70*/  IMAD.X R8, RZ, RZ, R16, P2 ;  /* 0x000000ffff087224 */ /* 0x000fe200010e0610 */
[----:B------:R0:W-:Y:S01]  /*1e80*/  STL.64 [R27], R22 ;  /* 0x000000161b007387 */ /* 0x0001e20000100a00 */
[----:B------:R-:W-:-:S03]  /*1e90*/  IMAD.HI.U32 R16, R9, R17, RZ ;  /* 0x0000001109107227 */ /* 0x000fc600078e00ff */
[----:B------:R-:W-:Y:S01]  /*1ea0*/  IADD3.X R8, P0, PT, R29, R8, RZ, P0, !PT ;  /* 0x000000081d087210 */ /* 0x000fe2000071e4ff */
[----:B------:R-:W-:Y:S02]  /*1eb0*/  IMAD R9, R9, R17, RZ ;  /* 0x0000001109097224 */ /* 0x000fe400078e02ff */
[----:B------:R-:W-:-:S03]  /*1ec0*/  VIADD R14, R14, 0x1 ;  /* 0x000000010e0e7836 */ /* 0x000fc60000000000 */
[----:B------:R-:W-:Y:S01]  /*1ed0*/  IADD3.X R9, P1, PT, R9, R8, RZ, P1, !PT ;  /* 0x0000000809097210 */ /* 0x000fe20000f3e4ff */
[----:B------:R-:W-:Y:S01]  /*1ee0*/  IMAD.X R8, RZ, RZ, R16, P0 ;  /* 0x000000ffff087224 */ /* 0x000fe200000e0610 */
[----:B------:R-:W-:-:S03]  /*1ef0*/  ISETP.NE.AND P0, PT, R12, -0xf, PT ;  /* 0xfffffff10c00780c */ /* 0x000fc60003f05270 */
[----:B------:R-:W-:Y:S02]  /*1f00*/  IMAD.X R8, RZ, RZ, R8, P1 ;  /* 0x000000ffff087224 */ /* 0x000fe400008e0608 */
[----:B0-----:R-:W-:Y:S02]  /*1f10*/  IMAD.MOV.U32 R22, RZ, RZ, R9 ;  /* 0x000000ffff167224 */ /* 0x001fe400078e0009 */
[----:B------:R-:W-:-:S06]  /*1f20*/  IMAD.MOV.U32 R23, RZ, RZ, R8 ;  /* 0x000000ffff177224 */ /* 0x000fcc00078e0008 */
[----:B------:R-:W-:Y:S05]  /*1f30*/  @P0 BRA `(.L_x_37) ;  /* 0xfffffffc00900947 */ /* 0x000fea000383ffff */
[----:B------:R-:W-:Y:S05]  /*1f40*/  BSYNC.RECONVERGENT B3 ;  /* 0x0000000000037941 */ /* 0x000fea0003800200 */
.L_x_36:
[----:B------:R-:W-:-:S07]  /*1f50*/  IMAD.MOV.U32 R25, RZ, RZ, R13 ;  /* 0x000000ffff197224 */ /* 0x000fce00078e000d */
.L_x_35:
[----:B------:R-:W-:Y:S05]  /*1f60*/  BSYNC.RECONVERGENT B2 ;  /* 0x0000000000027941 */ /* 0x000fea0003800200 */
.L_x_34:
[----:B------:R-:W-:Y:S01]  /*1f70*/  LOP3.LUT P0, R27, R3, 0x3f, RZ, 0xc0, !PT ;  /* 0x0000003f031b7812 */ /* 0x000fe2000780c0ff */
[----:B------:R-:W-:-:S04]  /*1f80*/  IMAD.IADD R6, R6, 0x1, R25 ;  /* 0x0000000106067824 */ /* 0x000fc800078e0219 */
[----:B------:R-:W-:-:S05]  /*1f90*/  IMAD.U32 R17, R6, 0x8, R1 ;  /* 0x0000000806117824 */ /* 0x000fca00078e0001 */
[----:B------:R0:W-:Y:S04]  /*1fa0*/  STL.64 [R17+-0x78], R22 ;  /* 0xffff881611007387 */ /* 0x0001e80000100a00 */
[----:B------:R-:W2:Y:S04]  /*1fb0*/  @P0 LDL.64 R12, [R1+0x8] ;  /* 0x00000800010c0983 */ /* 0x000ea80000100a00 */
[----:B------:R-:W3:Y:S04]  /*1fc0*/  LDL.64 R8, [R1+0x10] ;  /* 0x0000100001087983 */ /* 0x000ee80000100a00 */
[----:B------:R-:W0:Y:S01]  /*1fd0*/  LDL.64 R10, [R1+0x18] ;  /* 0x00001800010a7983 */ /* 0x000e220000100a00 */
[----:B------:R-:W-:Y:S01]  /*1fe0*/  @P0 LOP3.LUT R3, R27, 0x3f, RZ, 0x3c, !PT ;  /* 0x0000003f1b030812 */ /* 0x000fe200078e3cff */
[----:B------:R-:W-:Y:S01]  /*1ff0*/  BSSY.RECONVERGENT B2, `(.L_x_38) ;  /* 0x0000034000027945 */ /* 0x000fe20003800200 */
[----:B--2---:R-:W-:-:S02]  /*2000*/  @P0 SHF.R.U64 R6, R12, 0x1, R13 ;  /* 0x000000010c060819 */ /* 0x004fc4000000120d */
[----:B------:R-:W-:Y:S02]  /*2010*/  @P0 SHF.R.U32.HI R12, RZ, 0x1, R13 ;  /* 0x00000001ff0c0819 */ /* 0x000fe4000001160d */
[----:B---3--:R-:W-:Y:S02]  /*2020*/  @P0 SHF.L.U32 R13, R8, R27, RZ ;  /* 0x0000001b080d0219 */ /* 0x008fe400000006ff */
[----:B------:R-:W-:Y:S02]  /*2030*/  @P0 SHF.R.U64 R6, R6, R3, R12 ;  /* 0x0000000306060219 */ /* 0x000fe4000000120c */
[--C-:B------:R-:W-:Y:S02]  /*2040*/  @P0 SHF.R.U32.HI R16, RZ, 0x1, R9.reuse ;  /* 0x00000001ff100819 */ /* 0x100fe40000011609 */
[C-C-:B------:R-:W-:Y:S02]  /*2050*/  @P0 SHF.R.U64 R14, R8.reuse, 0x1, R9.reuse ;  /* 0x00000001080e0819 */ /* 0x140fe40000001209 */
[----:B------:R-:W-:-:S02]  /*2060*/  @P0 SHF.L.U64.HI R15, R8, R27, R9 ;  /* 0x0000001b080f0219 */ /* 0x000fc40000010209 */
[----:B------:R-:W-:Y:S02]  /*2070*/  @P0 SHF.R.U32.HI R12, RZ, R3, R12 ;  /* 0x00000003ff0c0219 */ /* 0x000fe4000001160c */
[----:B------:R-:W-:Y:S02]  /*2080*/  @P0 LOP3.LUT R8, R13, R6, RZ, 0xfc, !PT ;  /* 0x000000060d080212 */ /* 0x000fe400078efcff */
[----:B0-----:R-:W-:Y:S02]  /*2090*/  @P0 SHF.L.U32 R17, R10, R27, RZ ;  /* 0x0000001b0a110219 */ /* 0x001fe400000006ff */
[----:B------:R-:W-:Y:S02]  /*20a0*/  @P0 SHF.R.U64 R14, R14, R3, R16 ;  /* 0x000000030e0e0219 */ /* 0x000fe40000001210 */
[----:B------:R-:W-:Y:S01]  /*20b0*/  @P0 LOP3.LUT R9, R15, R12, RZ, 0xfc, !PT ;  /* 0x0000000c0f090212 */ /* 0x000fe200078efcff */
[----:B------:R-:W-:Y:S01]  /*20c0*/  IMAD.SHL.U32 R12, R8, 0x4, RZ ;  /* 0x00000004080c7824 */ /* 0x000fe200078e00ff */
[----:B------:R-:W-:-:S02]  /*20d0*/  @P0 SHF.L.U64.HI R6, R10, R27, R11 ;  /* 0x0000001b0a060219 */ /* 0x000fc4000001020b */
[----:B------:R-:W-:Y:S02]  /*20e0*/  @P0 SHF.R.U32.HI R3, RZ, R3, R16 ;  /* 0x00000003ff030219 */ /* 0x000fe40000011610 */
[----:B------:R-:W-:Y:S02]  /*20f0*/  @P0 LOP3.LUT R10, R17, R14, RZ, 0xfc, !PT ;  /* 0x0000000e110a0212 */ /* 0x000fe400078efcff */
[----:B------:R-:W-:Y:S02]  /*2100*/  SHF.L.U64.HI R13, R8, 0x2, R9 ;  /* 0x00000002080d7819 */ /* 0x000fe40000010209 */
[----:B------:R-:W-:Y:S02]  /*2110*/  @P0 LOP3.LUT R11, R6, R3, RZ, 0xfc, !PT ;  /* 0x00000003060b0212 */ /* 0x000fe400078efcff */
[----:B------:R-:W-:Y:S02]  /*2120*/  SHF.L.W.U32.HI R9, R9, 0x2, R10 ;  /* 0x0000000209097819 */ /* 0x000fe40000010e0a */
[----:B------:R-:W-:-:S02]  /*2130*/  IADD3 RZ, P0, PT, RZ, -R12, RZ ;  /* 0x8000000cffff7210 */ /* 0x000fc40007f1e0ff */
[----:B------:R-:W-:Y:S02]  /*2140*/  LOP3.LUT R3, RZ, R13, RZ, 0x33, !PT ;  /* 0x0000000dff037212 */ /* 0x000fe400078e33ff */
[----:B------:R-:W-:Y:S02]  /*2150*/  SHF.L.W.U32.HI R10, R10, 0x2, R11 ;  /* 0x000000020a0a7819 */ /* 0x000fe40000010e0b */
[----:B------:R-:W-:Y:S02]  /*2160*/  LOP3.LUT R8, RZ, R9, RZ, 0x33, !PT ;  /* 0x00000009ff087212 */ /* 0x000fe400078e33ff */
[----:B------:R-:W-:Y:S02]  /*2170*/  IADD3.X R6, P0, PT, RZ, R3, RZ, P0, !PT ;  /* 0x00000003ff067210 */ /* 0x000fe4000071e4ff */
[----:B------:R-:W-:Y:S02]  /*2180*/  LOP3.LUT R3, RZ, R10, RZ, 0x33, !PT ;  /* 0x0000000aff037212 */ /* 0x000fe400078e33ff */
[----:B------:R-:W-:-:S02]  /*2190*/  IADD3.X R8, P1, PT, RZ, R8, RZ, P0, !PT ;  /* 0x00000008ff087210 */ /* 0x000fc4000073e4ff */
[----:B------:R-:W-:-:S03]  /*21a0*/  ISETP.GT.U32.AND P2, PT, R9, -0x1, PT ;  /* 0xffffffff0900780c */ /* 0x000fc60003f44070 */
[----:B------:R-:W-:Y:S01]  /*21b0*/  IMAD.X R3, RZ, RZ, R3, P1 ;  /* 0x000000ffff037224 */ /* 0x000fe200008e0603 */
[----:B------:R-:W-:-:S04]  /*21c0*/  ISETP.GT.AND.EX P0, PT, R10, -0x1, PT, P2 ;  /* 0xffffffff0a00780c */ /* 0x000fc80003f04320 */
[----:B------:R-:W-:Y:S02]  /*21d0*/  SEL R17, R10, R3, P0 ;  /* 0x000000030a117207 */ /* 0x000fe40000000000 */
[----:B------:R-:W-:Y:S02]  /*21e0*/  SEL R15, R9, R8, P0 ;  /* 0x00000008090f7207 */ /* 0x000fe40000000000 */
[----:B------:R-:W-:Y:S02]  /*21f0*/  ISETP.NE.U32.AND P1, PT, R17, RZ, PT ;  /* 0x000000ff1100720c */ /* 0x000fe40003f25070 */
[----:B------:R-:W-:Y:S02]  /*2200*/  SEL R13, R13, R6, P0 ;  /* 0x000000060d0d7207 */ /* 0x000fe40000000000 */
[----:B------:R-:W-:Y:S01]  /*2210*/  SEL R8, R15, R17, !P1 ;  /* 0x000000110f087207 */ /* 0x000fe20004800000 */
[----:B------:R-:W-:-:S05]  /*2220*/  @!P0 IMAD.MOV R12, RZ, RZ, -R12 ;  /* 0x000000ffff0c8224 */ /* 0x000fca00078e0a0c */
[----:B------:R-:W0:Y:S02]  /*2230*/  FLO.U32 R8, R8 ;  /* 0x0000000800087300 */ /* 0x000e2400000e0000 */
[C---:B0-----:R-:W-:Y:S02]  /*2240*/  IADD3 R9, PT, PT, -R8.reuse, 0x1f, RZ ;  /* 0x0000001f08097810 */ /* 0x041fe40007ffe1ff */
[----:B------:R-:W-:-:S03]  /*2250*/  IADD3 R3, PT, PT, -R8, 0x3f, RZ ;  /* 0x0000003f08037810 */ /* 0x000fc60007ffe1ff */
[----:B------:R-:W-:-:S05]  /*2260*/  @P1 IMAD.MOV R3, RZ, RZ, R9 ;  /* 0x000000ffff031224 */ /* 0x000fca00078e0209 */
[----:B------:R-:W-:-:S13]  /*2270*/  ISETP.NE.AND P1, PT, R3, RZ, PT ;  /* 0x000000ff0300720c */ /* 0x000fda0003f25270 */
[----:B------:R-:W-:Y:S05]  /*2280*/  @!P1 BRA `(.L_x_39) ;  /* 0x0000000000289947 */ /* 0x000fea0003800000 */
[C---:B------:R-:W-:Y:S02]  /*2290*/  LOP3.LUT R6, R3.reuse, 0x3f, RZ, 0xc0, !PT ;  /* 0x0000003f03067812 */ /* 0x040fe400078ec0ff */
[--C-:B------:R-:W-:Y:S02]  /*22a0*/  SHF.R.U64 R9, R12, 0x1, R13.reuse ;  /* 0x000000010c097819 */ /* 0x100fe4000000120d */
[----:B------:R-:W-:Y:S02]  /*22b0*/  SHF.R.U32.HI R13, RZ, 0x1, R13 ;  /* 0x00000001ff0d7819 */ /* 0x000fe4000001160d */
[----:B------:R-:W-:Y:S02]  /*22c0*/  LOP3.LUT R8, R3, 0x3f, RZ, 0xc, !PT ;  /* 0x0000003f03087812 */ /* 0x000fe400078e0cff */
[CC--:B------:R-:W-:Y:S02]  /*22d0*/  SHF.L.U64.HI R17, R15.reuse, R6.reuse, R17 ;  /* 0x000000060f117219 */ /* 0x0c0fe40000010211 */
[----:B------:R-:W-:-:S02]  /*22e0*/  SHF.L.U32 R15, R15, R6, RZ ;  /* 0x000000060f0f7219 */ /* 0x000fc400000006ff */
[-CC-:B------:R-:W-:Y:S02]  /*22f0*/  SHF.R.U64 R6, R9, R8.reuse, R13.reuse ;  /* 0x0000000809067219 */ /* 0x180fe4000000120d */
[----:B------:R-:W-:Y:S02]  /*2300*/  SHF.R.U32.HI R8, RZ, R8, R13 ;  /* 0x00000008ff087219 */ /* 0x000fe4000001160d */
[----:B------:R-:W-:Y:S02]  /*2310*/  LOP3.LUT R15, R15, R6, RZ, 0xfc, !PT ;  /* 0x000000060f0f7212 */ /* 0x000fe400078efcff */
[----:B------:R-:W-:-:S07]  /*2320*/  LOP3.LUT R17, R17, R8, RZ, 0xfc, !PT ;  /* 0x0000000811117212 */ /* 0x000fce00078efcff */
.L_x_39:
[----:B------:R-:W-:Y:S05]  /*2330*/  BSYNC.RECONVERGENT B2 ;  /* 0x0000000000027941 */ /* 0x000fea0003800200 */
.L_x_38:
[----:B------:R-:W-:Y:S01]  /*2340*/  IMAD.WIDE.U32 R12, R15, 0x2168c235, RZ ;  /* 0x2168c2350f0c7825 */ /* 0x000fe200078e00ff */
[----:B------:R-:W-:-:S03]  /*2350*/  SHF.R.U32.HI R11, RZ, 0x1e, R11 ;  /* 0x0000001eff0b7819 */ /* 0x000fc6000001160b */
[----:B------:R-:W-:Y:S01]  /*2360*/  IMAD.MOV.U32 R8, RZ, RZ, R13 ;  /* 0x000000ffff087224 */ /* 0x000fe200078e000d */
[----:B------:R-:W-:Y:S01]  /*2370*/  IADD3 RZ, P1, PT, R12, R12, RZ ;  /* 0x0000000c0cff7210 */ /* 0x000fe20007f3e0ff */
[----:B------:R-:W-:Y:S01]  /*2380*/  IMAD.MOV.U32 R9, RZ, RZ, RZ ;  /* 0x000000ffff097224 */ /* 0x000fe200078e00ff */
[----:B------:R-:W-:Y:S01]  /*2390*/  LEA.HI R10, R10, R11, RZ, 0x1 ;  /* 0x0000000b0a0a7211 */ /* 0x000fe200078f08ff */
[----:B------:R-:W-:-:S04]  /*23a0*/  IMAD.HI.U32 R6, R17, -0x36f0255e, RZ ;  /* 0xc90fdaa211067827 */ /* 0x000fc800078e00ff */
[----:B------:R-:W-:-:S04]  /*23b0*/  IMAD.WIDE.U32 R8, R15, -0x36f0255e, R8 ;  /* 0xc90fdaa20f087825 */ /* 0x000fc800078e0008 */
[----:B------:R-:W-:-:S04]  /*23c0*/  IMAD.WIDE.U32 R8, P2, R17, 0x2168c235, R8 ;  /* 0x2168c23511087825 */ /* 0x000fc80007840008 */
[----:B------:R-:W-:Y:S01]  /*23d0*/  IMAD R17, R17, -0x36f0255e, RZ ;  /* 0xc90fdaa211117824 */ /* 0x000fe200078e02ff */
[----:B------:R-:W-:Y:S01]  /*23e0*/  IADD3.X RZ, P1, PT, R8, R8, RZ, P1, !PT ;  /* 0x0000000808ff7210 */ /* 0x000fe20000f3e4ff */
[----:B------:R-:W-:-:S03]  /*23f0*/  IMAD.X R6, RZ, RZ, R6, P2 ;  /* 0x000000ffff067224 */ /* 0x000fc600010e0606 */
[----:B------:R-:W-:-:S04]  /*2400*/  IADD3 R9, P2, PT, R17, R9, RZ ;  /* 0x0000000911097210 */ /* 0x000fc80007f5e0ff */
[C---:B------:R-:W-:Y:S01]  /*2410*/  ISETP.GT.U32.AND P3, PT, R9.reuse, RZ, PT ;  /* 0x000000ff0900720c */ /* 0x040fe20003f64070 */
[----:B------:R-:W-:Y:S01]  /*2420*/  IMAD.X R6, RZ, RZ, R6, P2 ;  /* 0x000000ffff067224 */ /* 0x000fe200010e0606 */
[----:B------:R-:W-:-:S04]  /*2430*/  IADD3.X R8, P2, PT, R9, R9, RZ, P1, !PT ;  /* 0x0000000909087210 */ /* 0x000fc80000f5e4ff */
[C---:B------:R-:W-:Y:S01]  /*2440*/  ISETP.GT.AND.EX P1, PT, R6.reuse, RZ, PT, P3 ;  /* 0x000000ff0600720c */ /* 0x040fe20003f24330 */
[----:B------:R-:W-:-:S03]  /*2450*/  IMAD.X R13, R6, 0x1, R6, P2 ;  /* 0x00000001060d7824 */ /* 0x000fc600010e0606 */
[----:B------:R-:W-:Y:S02]  /*2460*/  SEL R8, R8, R9, P1 ;  /* 0x0000000908087207 */ /* 0x000fe40000800000 */
[----:B------:R-:W-:Y:S02]  /*2470*/  SEL R9, R13, R6, P1 ;  /* 0x000000060d097207 */ /* 0x000fe40000800000 */
[----:B------:R-:W-:Y:S02]  /*2480*/  IADD3 R8, P2, PT, R8, 0x1, RZ ;  /* 0x0000000108087810 */ /* 0x000fe40007f5e0ff */
[----:B------:R-:W-:Y:S02]  /*2490*/  SEL R12, RZ, 0xffffffff, !P1 ;  /* 0xffffffffff0c7807 */ /* 0x000fe40004800000 */
[----:B------:R-:W-:Y:S01]  /*24a0*/  LOP3.LUT P1, R6, R21, 0x80000000, RZ, 0xc0, !PT ;  /* 0x8000000015067812 */ /* 0x000fe2000782c0ff */
[----:B------:R-:W-:Y:S02]  /*24b0*/  IMAD.X R9, RZ, RZ, R9, P2 ;  /* 0x000000ffff097224 */ /* 0x000fe400010e0609 */
[----:B------:R-:W-:Y:S01]  /*24c0*/  IMAD.IADD R3, R12, 0x1, -R3 ;  /* 0x000000010c037824 */ /* 0x000fe200078e0a03 */
[----:B------:R-:W-:-:S02]  /*24d0*/  @!P0 LOP3.LUT R6, R6, 0x80000000, RZ, 0x3c, !PT ;  /* 0x8000000006068812 */ /* 0x000fc400078e3cff */
[----:B------:R-:W-:Y:S01]  /*24e0*/  SHF.R.U64 R8, R8, 0xa, R9 ;  /* 0x0000000a08087819 */ /* 0x000fe20000001209 */
[----:B------:R-:W-:-:S03]  /*24f0*/  IMAD.SHL.U32 R3, R3, 0x100000, RZ ;  /* 0x0010000003037824 */ /* 0x000fc600078e00ff */
[----:B------:R-:W-:-:S03]  /*2500*/  IADD3 R8, P2, PT, R8, 0x1, RZ ;  /* 0x0000000108087810 */ /* 0x000fc60007f5e0ff */
[----:B------:R-:W-:Y:S01]  /*2510*/  @P1 IMAD.MOV R10, RZ, RZ, -R10 ;  /* 0x000000ffff0a1224 */ /* 0x000fe200078e0a0a */
[----:B------:R-:W-:-:S04]  /*2520*/  LEA.HI.X R9, R9, RZ, RZ, 0x16, P2 ;  /* 0x000000ff09097211 */ /* 0x000fc800010fb4ff */
[--C-:B------:R-:W-:Y:S02]  /*2530*/  SHF.R.U64 R8, R8, 0x1, R9.reuse ;  /* 0x0000000108087819 */ /* 0x100fe40000001209 */
[----:B------:R-:W-:Y:S02]  /*2540*/  SHF.R.U32.HI R12, RZ, 0x1, R9 ;  /* 0x00000001ff0c7819 */ /* 0x000fe40000011609 */
[----:B------:R-:W-:-:S04]  /*2550*/  IADD3 R16, P2, P3, RZ, RZ, R8 ;  /* 0x000000ffff107210 */ /* 0x000fc80007b5e008 */
[----:B------:R-:W-:-:S04]  /*2560*/  IADD3.X R3, PT, PT, R3, 0x3fe00000, R12, P2, P3 ;  /* 0x3fe0000003037810 */ /* 0x000fc800017e640c */
[----:B------:R-:W-:-:S07]  /*2570*/  LOP3.LUT R17, R3, R6, RZ, 0xfc, !PT ;  /* 0x0000000603117212 */ /* 0x000fce00078efcff */
.L_x_33:
[----:B------:R-:W-:Y:S02]  /*2580*/  IMAD.MOV.U32 R21, RZ, RZ, 0x0 ;  /* 0x00000000ff157424 */ /* 0x000fe400078e00ff */
[----:B------:R-:W-:Y:S02]  /*2590*/  IMAD.MOV.U32 R3, RZ, RZ, R10 ;  /* 0x000000ffff037224 */ /* 0x000fe400078e000a */
[----:B------:R-:W-:Y:S05]  /*25a0*/  RET.REL.NODEC R20 `(_Z9fftKernelP7double2ib) ;  /* 0xffffffd814947950 */ /* 0x000fea0003c3ffff */
.L_x_40:
        /* <DEDUP_REMOVED lines=13> */
.L_x_52:


//--------------------- .text._Z14bitReverseCopyP7double2S0_ii --------------------------
	.section	.text._Z14bitReverseCopyP7double2S0_ii,"ax",@progbits
	.align	128
        .global         _Z14bitReverseCopyP7double2S0_ii
        .type           _Z14bitReverseCopyP7double2S0_ii,@function
        .size           _Z14bitReverseCopyP7double2S0_ii,(.L_x_55 - _Z14bitReverseCopyP7double2S0_ii)
        .other          _Z14bitReverseCopyP7double2S0_ii,@"STO_CUDA_ENTRY STV_DEFAULT"
_Z14bitReverseCopyP7double2S0_ii:
.text._Z14bitReverseCopyP7double2S0_ii:
        /* <DEDUP_REMOVED lines=8> */
[----:B------:R-:W0:Y:S01]  /*0080*/  LDCU UR5, c[0x0][0x394] ;  /* 0x00007280ff0577ac */ /* 0x000e220008000800 */
[----:B------:R-:W-:Y:S01]  /*0090*/  CS2R R2, SRZ ;  /* 0x0000000000027805 */ /* 0x000fe2000001ff00 */
[----:B------:R-:W1:Y:S01]  /*00a0*/  LDCU.64 UR6, c[0x0][0x358] ;  /* 0x00006b00ff0677ac */ /* 0x000e620008000a00 */
[----:B0-----:R-:W-:-:S09]  /*00b0*/  UISETP.GE.AND UP0, UPT, UR5, 0x1, UPT ;  /* 0x000000010500788c */ /* 0x001fd2000bf06270 */
[----:B-1----:R-:W-:Y:S05]  /*00c0*/  BRA.U !UP0, `(.L_x_41) ;  /* 0x0000000508d47547 */ /* 0x002fea000b800000 */
[----:B------:R-:W-:Y:S01]  /*00d0*/  UISETP.GE.U32.AND UP0, UPT, UR5, 0x4, UPT ;  /* 0x000000040500788c */ /* 0x000fe2000bf06070 */
[----:B------:R-:W-:Y:S01]  /*00e0*/  IMAD.MOV.U32 R5, RZ, RZ, RZ ;  /* 0x000000ffff057224 */ /* 0x000fe200078e00ff */
[----:B------:R-:W-:Y:S01]  /*00f0*/  ULOP3.LUT UR4, UR5, 0x3, URZ, 0xc0, !UPT ;  /* 0x0000000305047892 */ /* 0x000fe2000f8ec0ff */
[----:B------:R-:W-:-:S06]  /*0100*/  IMAD.MOV.U32 R2, RZ, RZ, R0 ;  /* 0x000000ffff027224 */ /* 0x000fcc00078e0000 */
[----:B------:R-:W-:Y:S05]  /*0110*/  BRA.U !UP0, `(.L_x_42) ;  /* 0x0000000508947547 */ /* 0x000fea000b800000 */
[----:B------:R-:W-:Y:S01]  /*0120*/  ULOP3.LUT UR5, UR5, 0x7ffffffc, URZ, 0xc0, !UPT ;  /* 0x7ffffffc05057892 */ /* 0x000fe2000f8ec0ff */
[----:B------:R-:W-:Y:S02]  /*0130*/  IMAD.MOV.U32 R5, RZ, RZ, RZ ;  /* 0x000000ffff057224 */ /* 0x000fe400078e00ff */
[----:B------:R-:W-:Y:S01]  /*0140*/  IMAD.MOV.U32 R2, RZ, RZ, R0 ;  /* 0x000000ffff027224 */ /* 0x000fe200078e0000 */
[----:B------:R-:W-:-:S04]  /*0150*/  UIADD3 UR5, UPT, UPT, -UR5, URZ, URZ ;  /* 0x000000ff05057290 */ /* 0x000fc8000fffe1ff */
[----:B------:R-:W-:-:S09]  /*0160*/  UISETP.GE.AND UP0, UPT, UR5, URZ, UPT ;  /* 0x000000ff0500728c */ /* 0x000fd2000bf06270 */
[----:B------:R-:W-:Y:S05]  /*0170*/  BRA.U UP0, `(.L_x_43) ;  /* 0x0000000500447547 */ /* 0x000fea000b800000 */
[----:B------:R-:W-:Y:S02]  /*0180*/  UIADD3 UR8, UPT, UPT, -UR5, URZ, URZ ;  /* 0x000000ff05087290 */ /* 0x000fe4000fffe1ff */
[----:B------:R-:W-:Y:S02]  /*0190*/  UPLOP3.LUT UP0, UPT, UPT, UPT, UPT, 0x80, 0x8 ;  /* 0x000000000008789c */ /* 0x000fe40003f0f070 */
[----:B------:R-:W-:-:S09]  /*01a0*/  UISETP.GT.AND UP1, UPT, UR8, 0xc, UPT ;  /* 0x0000000c0800788c */ /* 0x000fd2000bf24270 */
[----:B------:R-:W-:Y:S05]  /*01b0*/  BRA.U !UP1, `(.L_x_44) ;  /* 0x0000000109c07547 */ /* 0x000fea000b800000 */
[----:B------:R-:W-:-:S11]  /*01c0*/  UPLOP3.LUT UP0, UPT, UPT, UPT, UPT, 0x40, 0x4 ;  /* 0x000000000004789c */ /* 0x000fd60003f0e870 */
.L_x_45:
[C---:B------:R-:W-:Y:S01]  /*01d0*/  IMAD.SHL.U32 R3, R2.reuse, 0x4, RZ ;  /* 0x0000000402037824 */ /* 0x040fe200078e00ff */
[--C-:B------:R-:W-:Y:S01]  /*01e0*/  SHF.R.S32.HI R8, RZ, 0x4, R2.reuse ;  /* 0x00000004ff087819 */ /* 0x100fe20000011402 */
[----:B------:R-:W-:Y:S01]  /*01f0*/  UIADD3 UR5, UPT, UPT, UR5, 0x10, URZ ;  /* 0x0000001005057890 */ /* 0x000fe2000fffe0ff */
[----:B------:R-:W-:Y:S02]  /*0200*/  LOP3.LUT R7, R2, 0x2, RZ, 0xc0, !PT ;  /* 0x0000000202077812 */ /* 0x000fe400078ec0ff */
[----:B------:R-:W-:Y:S01]  /*0210*/  LOP3.LUT R4, R3, 0x4, RZ, 0xc0, !PT ;  /* 0x0000000403047812 */ /* 0x000fe200078ec0ff */
[----:B------:R-:W-:Y:S01]  /*0220*/  UISETP.GE.AND UP1, UPT, UR5, -0xc, UPT ;  /* 0xfffffff40500788c */ /* 0x000fe2000bf26270 */
[----:B------:R-:W-:-:S03]  /*0230*/  SHF.R.U32.HI R3, RZ, 0x2, R2 ;  /* 0x00000002ff037819 */ /* 0x000fc60000011602 */
[----:B------:R-:W-:Y:S01]  /*0240*/  IMAD R4, R5, 0x8, R4 ;  /* 0x0000000805047824 */ /* 0x000fe200078e0204 */
[----:B------:R-:W-:Y:S02]  /*0250*/  SHF.R.U32.HI R5, RZ, 0x3, R2 ;  /* 0x00000003ff057819 */ /* 0x000fe40000011602 */
[----:B------:R-:W-:Y:S02]  /*0260*/  LOP3.LUT R3, R3, 0x1, RZ, 0xc0, !PT ;  /* 0x0000000103037812 */ /* 0x000fe400078ec0ff */
[----:B------:R-:W-:Y:S01]  /*0270*/  LOP3.LUT R6, R5, 0x1, RZ, 0xc0, !PT ;  /* 0x0000000105067812 */ /* 0x000fe200078ec0ff */
[----:B------:R-:W-:Y:S01]  /*0280*/  IMAD.SHL.U32 R5, R8, 0x4, RZ ;  /* 0x0000000408057824 */ /* 0x000fe200078e00ff */
[----:B------:R-:W-:-:S04]  /*0290*/  IADD3 R3, PT, PT, R3, R7, R4 ;  /* 0x0000000703037210 */ /* 0x000fc80007ffe004 */
[----:B------:R-:W-:Y:S01]  /*02a0*/  LOP3.LUT R4, R5, 0x4, RZ, 0xc0, !PT ;  /* 0x0000000405047812 */ /* 0x000fe200078ec0ff */
[----:B------:R-:W-:Y:S01]  /*02b0*/  IMAD R3, R3, 0x2, R6 ;  /* 0x0000000203037824 */ /* 0x000fe200078e0206 */
[----:B------:R-:W-:Y:S02]  /*02c0*/  SHF.R.U32.HI R5, RZ, 0x2, R8 ;  /* 0x00000002ff057819 */ /* 0x000fe40000011608 */
[----:B------:R-:W-:Y:S01]  /*02d0*/  SHF.R.S32.HI R6, RZ, 0x8, R2 ;  /* 0x00000008ff067819 */ /* 0x000fe20000011402 */
[----:B------:R-:W-:Y:S01]  /*02e0*/  IMAD R3, R3, 0x8, R4 ;  /* 0x0000000803037824 */ /* 0x000fe200078e0204 */
[----:B------:R-:W-:Y:S02]  /*02f0*/  LOP3.LUT R4, R8, 0x2, RZ, 0xc0, !PT ;  /* 0x0000000208047812 */ /* 0x000fe400078ec0ff */
[----:B------:R-:W-:Y:S01]  /*0300*/  SHF.R.U32.HI R8, RZ, 0x3, R8 ;  /* 0x00000003ff087819 */ /* 0x000fe20000011608 */
[----:B------:R-:W-:Y:S01]  /*0310*/  IMAD.SHL.U32 R7, R6, 0x4, RZ ;  /* 0x0000000406077824 */ /* 0x000fe200078e00ff */
[----:B------:R-:W-:-:S02]  /*0320*/  LOP3.LUT R5, R5, 0x1, RZ, 0xc0, !PT ;  /* 0x0000000105057812 */ /* 0x000fc400078ec0ff */
[----:B------:R-:W-:Y:S02]  /*0330*/  LOP3.LUT R8, R8, 0x1, RZ, 0xc0, !PT ;  /* 0x0000000108087812 */ /* 0x000fe400078ec0ff */
[----:B------:R-:W-:Y:S02]  /*0340*/  IADD3 R3, PT, PT, R5, R4, R3 ;  /* 0x0000000405037210 */ /* 0x000fe40007ffe003 */
[----:B------:R-:W-:Y:S02]  /*0350*/  LOP3.LUT R4, R7, 0x4, RZ, 0xc0, !PT ;  /* 0x0000000407047812 */ /* 0x000fe400078ec0ff */
[----:B------:R-:W-:Y:S01]  /*0360*/  SHF.R.U32.HI R5, RZ, 0x2, R6 ;  /* 0x00000002ff057819 */ /* 0x000fe20000011606 */
[----:B------:R-:W-:Y:S01]  /*0370*/  IMAD R3, R3, 0x2, R8 ;  /* 0x0000000203037824 */ /* 0x000fe200078e0208 */
[----:B------:R-:W-:Y:S02]  /*0380*/  SHF.R.S32.HI R7, RZ, 0xc, R2 ;  /* 0x0000000cff077819 */ /* 0x000fe40000011402 */
[----:B------:R-:W-:Y:S01]  /*0390*/  LOP3.LUT R5, R5, 0x1, RZ, 0xc0, !PT ;  /* 0x0000000105057812 */ /* 0x000fe200078ec0ff */
[----:B------:R-:W-:Y:S01]  /*03a0*/  IMAD R3, R3, 0x8, R4 ;  /* 0x0000000803037824 */ /* 0x000fe200078e0204 */
[----:B------:R-:W-:Y:S01]  /*03b0*/  LOP3.LUT R4, R6, 0x2, RZ, 0xc0, !PT ;  /* 0x0000000206047812 */ /* 0x000fe200078ec0ff */
[----:B------:R-:W-:Y:S01]  /*03c0*/  IMAD.SHL.U32 R8, R7, 0x4, RZ ;  /* 0x0000000407087824 */ /* 0x000fe200078e00ff */
[----:B------:R-:W-:-:S02]  /*03d0*/  SHF.R.U32.HI R6, RZ, 0x3, R6 ;  /* 0x00000003ff067819 */ /* 0x000fc40000011606 */
[----:B------:R-:W-:Y:S02]  /*03e0*/  IADD3 R3, PT, PT, R5, R4, R3 ;  /* 0x0000000405037210 */ /* 0x000fe40007ffe003 */
[----:B------:R-:W-:Y:S02]  /*03f0*/  LOP3.LUT R6, R6, 0x1, RZ, 0xc0, !PT ;  /* 0x0000000106067812 */ /* 0x000fe400078ec0ff */
[----:B------:R-:W-:Y:S02]  /*0400*/  LOP3.LUT R8, R8, 0x4, RZ, 0xc0, !PT ;  /* 0x0000000408087812 */ /* 0x000fe400078ec0ff */
[--C-:B------:R-:W-:Y:S01]  /*0410*/  SHF.R.U32.HI R4, RZ, 0x2, R7.reuse ;  /* 0x00000002ff047819 */ /* 0x100fe20000011607 */
[----:B------:R-:W-:Y:S01]  /*0420*/  IMAD R3, R3, 0x2, R6 ;  /* 0x0000000203037824 */ /* 0x000fe200078e0206 */
[----:B------:R-:W-:Y:S02]  /*0430*/  LOP3.LUT R6, R7, 0x2, RZ, 0xc0, !PT ;  /* 0x0000000207067812 */ /* 0x000fe400078ec0ff */
[----:B------:R-:W-:Y:S01]  /*0440*/  SHF.R.U32.HI R7, RZ, 0x3, R7 ;  /* 0x00000003ff077819 */ /* 0x000fe20000011607 */
[----:B------:R-:W-:Y:S01]  /*0450*/  IMAD R3, R3, 0x8, R8 ;  /* 0x0000000803037824 */ /* 0x000fe200078e0208 */
[----:B------:R-:W-:-:S02]  /*0460*/  LOP3.LUT R4, R4, 0x1, RZ, 0xc0, !PT ;  /* 0x0000000104047812 */ /* 0x000fc400078ec0ff */
[----:B------:R-:W-:Y:S02]  /*0470*/  LOP3.LUT R8, R7, 0x1, RZ, 0xc0, !PT ;  /* 0x0000000107087812 */ /* 0x000fe400078ec0ff */
[----:B------:R-:W-:Y:S02]  /*0480*/  IADD3 R3, PT, PT, R4, R6, R3 ;  /* 0x0000000604037210 */ /* 0x000fe40007ffe003 */
[----:B------:R-:W-:-:S03]  /*0490*/  SHF.R.S32.HI R2, RZ, 0x10, R2 ;  /* 0x00000010ff027819 */ /* 0x000fc60000011402 */
[----:B------:R-:W-:Y:S01]  /*04a0*/  IMAD R5, R3, 0x2, R8 ;  /* 0x0000000203057824 */ /* 0x000fe200078e0208 */
[----:B------:R-:W-:Y:S06]  /*04b0*/  BRA.U !UP1, `(.L_x_45) ;  /* 0xfffffffd09447547 */ /* 0x000fec000b83ffff */
.L_x_44:
[----:B------:R-:W-:-:S04]  /*04c0*/  UIADD3 UR8, UPT, UPT, -UR5, URZ, URZ ;  /* 0x000000ff05087290 */ /* 0x000fc8000fffe1ff */
[----:B------:R-:W-:-:S09]  /*04d0*/  UISETP.GT.AND UP1, UPT, UR8, 0x4, UPT ;  /* 0x000000040800788c */ /* 0x000fd2000bf24270 */
[----:B------:R-:W-:Y:S05]  /*04e0*/  BRA.U !UP1, `(.L_x_46) ;  /* 0x0000000109607547 */ /* 0x000fea000b800000 */
[C---:B------:R-:W-:Y:S01]  /*04f0*/  IMAD.SHL.U32 R3, R2.reuse, 0x4, RZ ;  /* 0x0000000402037824 */ /* 0x040fe200078e00ff */
[--C-:B------:R-:W-:Y:S01]  /*0500*/  SHF.R.S32.HI R8, RZ, 0x4, R2.reuse ;  /* 0x00000004ff087819 */ /* 0x100fe20000011402 */
[----:B------:R-:W-:Y:S01]  /*0510*/  UIADD3 UR5, UPT, UPT, UR5, 0x8, URZ ;  /* 0x0000000805057890 */ /* 0x000fe2000fffe0ff */
[----:B------:R-:W-:Y:S01]  /*0520*/  LOP3.LUT R7, R2, 0x2, RZ, 0xc0, !PT ;  /* 0x0000000202077812 */ /* 0x000fe200078ec0ff */
[----:B------:R-:W-:Y:S01]  /*0530*/  UPLOP3.LUT UP0, UPT, UPT, UPT, UPT, 0x40, 0x4 ;  /* 0x000000000004789c */ /* 0x000fe20003f0e870 */
[----:B------:R-:W-:Y:S02]  /*0540*/  LOP3.LUT R4, R3, 0x4, RZ, 0xc0, !PT ;  /* 0x0000000403047812 */ /* 0x000fe400078ec0ff */
[----:B------:R-:W-:-:S03]  /*0550*/  SHF.R.U32.HI R3, RZ, 0x2, R2 ;  /* 0x00000002ff037819 */ /* 0x000fc60000011602 */
[----:B------:R-:W-:Y:S01]  /*0560*/  IMAD R4, R5, 0x8, R4 ;  /* 0x0000000805047824 */ /* 0x000fe200078e0204 */
[----:B------:R-:W-:Y:S02]  /*0570*/  SHF.R.U32.HI R5, RZ, 0x3, R2 ;  /* 0x00000003ff057819 */ /* 0x000fe40000011602 */
[----:B------:R-:W-:Y:S02]  /*0580*/  LOP3.LUT R3, R3, 0x1, RZ, 0xc0, !PT ;  /* 0x0000000103037812 */ /* 0x000fe400078ec0ff */
[----:B------:R-:W-:Y:S01]  /*0590*/  LOP3.LUT R6, R5, 0x1, RZ, 0xc0, !PT ;  /* 0x0000000105067812 */ /* 0x000fe200078ec0ff */
[----:B------:R-:W-:Y:S01]  /*05a0*/  IMAD.SHL.U32 R5, R8, 0x4, RZ ;  /* 0x0000000408057824 */ /* 0x000fe200078e00ff */
[----:B------:R-:W-:Y:S02]  /*05b0*/  IADD3 R3, PT, PT, R3, R7, R4 ;  /* 0x0000000703037210 */ /* 0x000fe40007ffe004 */
[----:B------:R-:W-:Y:S02]  /*05c0*/  SHF.R.S32.HI R2, RZ, 0x8, R2 ;  /* 0x00000008ff027819 */ /* 0x000fe40000011402 */
[----:B------:R-:W-:Y:S01]  /*05d0*/  LOP3.LUT R4, R5, 0x4, RZ, 0xc0, !PT ;  /* 0x0000000405047812 */ /* 0x000fe200078ec0ff */
[----:B------:R-:W-:Y:S01]  /*05e0*/  IMAD R3, R3, 0x2, R6 ;  /* 0x0000000203037824 */ /* 0x000fe200078e0206 */
[----:B------:R-:W-:-:S02]  /*05f0*/  SHF.R.U32.HI R5, RZ, 0x2, R8 ;  /* 0x00000002ff057819 */ /* 0x000fc40000011608 */
[----:B------:R-:W-:Y:S01]  /*0600*/  LOP3.LUT R6, R8, 0x2, RZ, 0xc0, !PT ;  /* 0x0000000208067812 */ /* 0x000fe200078ec0ff */
[----:B------:R-:W-:Y:S01]  /*0610*/  IMAD R3, R3, 0x8, R4 ;  /* 0x0000000803037824 */ /* 0x000fe200078e0204 */
[----:B------:R-:W-:Y:S02]  /*0620*/  SHF.R.U32.HI R8, RZ, 0x3, R8 ;  /* 0x00000003ff087819 */ /* 0x000fe40000011608 */
[----:B------:R-:W-:Y:S02]  /*0630*/  LOP3.LUT R5, R5, 0x1, RZ, 0xc0, !PT ;  /* 0x0000000105057812 */ /* 0x000fe400078ec0ff */
[----:B------:R-:W-:Y:S02]  /*0640*/  LOP3.LUT R8, R8, 0x1, RZ, 0xc0, !PT ;  /* 0x0000000108087812 */ /* 0x000fe400078ec0ff */
[----:B------:R-:W-:-:S05]  /*0650*/  IADD3 R5, PT, PT, R5, R6, R3 ;  /* 0x0000000605057210 */ /* 0x000fca0007ffe003 */
[----:B------:R-:W-:-:S07]  /*0660*/  IMAD R5, R5, 0x2, R8 ;  /* 0x0000000205057824 */ /* 0x000fce00078e0208 */
.L_x_46:
[----:B------:R-:W-:-:S09]  /*0670*/  UISETP.NE.OR UP0, UPT, UR5, URZ, UP0 ;  /* 0x000000ff0500728c */ /* 0x000fd20008705670 */
[----:B------:R-:W-:Y:S05]  /*0680*/  BRA.U !UP0, `(.L_x_42) ;  /* 0x0000000108387547 */ /* 0x000fea000b800000 */
.L_x_43:
[----:B------:R-:W-:Y:S01]  /*0690*/  IMAD.SHL.U32 R3, R2, 0x4, RZ ;  /* 0x0000000402037824 */ /* 0x000fe200078e00ff */
[----:B------:R-:W-:Y:S01]  /*06a0*/  UIADD3 UR5, UPT, UPT, UR5, 0x4, URZ ;  /* 0x0000000405057890 */ /* 0x000fe2000fffe0ff */
[----:B------:R-:W-:-:S03]  /*06b0*/  SHF.R.U32.HI R6, RZ, 0x3, R2 ;  /* 0x00000003ff067819 */ /* 0x000fc60000011602 */
[----:B------:R-:W-:Y:S01]  /*06c0*/  LOP3.LUT R4, R3, 0x4, RZ, 0xc0, !PT ;  /* 0x0000000403047812 */ /* 0x000fe200078ec0ff */
[----:B------:R-:W-:Y:S01]  /*06d0*/  UISETP.NE.AND UP0, UPT, UR5, URZ, UPT ;  /* 0x000000ff0500728c */ /* 0x000fe2000bf05270 */
[----:B------:R-:W-:Y:S02]  /*06e0*/  SHF.R.U32.HI R3, RZ, 0x2, R2 ;  /* 0x00000002ff037819 */ /* 0x000fe40000011602 */
[----:B------:R-:W-:Y:S01]  /*06f0*/  LOP3.LUT R6, R6, 0x1, RZ, 0xc0, !PT ;  /* 0x0000000106067812 */ /* 0x000fe200078ec0ff */
[----:B------:R-:W-:Y:S01]  /*0700*/  IMAD R4, R5, 0x8, R4 ;  /* 0x0000000805047824 */ /* 0x000fe200078e0204 */
[----:B------:R-:W-:Y:S02]  /*0710*/  LOP3.LUT R5, R2, 0x2, RZ, 0xc0, !PT ;  /* 0x0000000202057812 */ /* 0x000fe400078ec0ff */
[----:B------:R-:W-:Y:S02]  /*0720*/  LOP3.LUT R3, R3, 0x1, RZ, 0xc0, !PT ;  /* 0x0000000103037812 */ /* 0x000fe400078ec0ff */
[----:B------:R-:W-:-:S02]  /*0730*/  SHF.R.S32.HI R2, RZ, 0x4, R2 ;  /* 0x00000004ff027819 */ /* 0x000fc40000011402 */
[----:B------:R-:W-:-:S05]  /*0740*/  IADD3 R5, PT, PT, R3, R5, R4 ;  /* 0x0000000503057210 */ /* 0x000fca0007ffe004 */
[----:B------:R-:W-:Y:S01]  /*0750*/  IMAD R5, R5, 0x2, R6 ;  /* 0x0000000205057824 */ /* 0x000fe200078e0206 */
[----:B------:R-:W-:Y:S06]  /*0760*/  BRA.U UP0, `(.L_x_43) ;  /* 0xfffffffd00c87547 */ /* 0x000fec000b83ffff */
.L_x_42:
[----:B------:R-:W-:-:S09]  /*0770*/  UISETP.NE.AND UP0, UPT, UR4, URZ, UPT ;  /* 0x000000ff0400728c */ /* 0x000fd2000bf05270 */
[----:B------:R-:W-:Y:S05]  /*0780*/  BRA.U !UP0, `(.L_x_47) ;  /* 0x00000001081c7547 */ /* 0x000fea000b800000 */
[----:B------:R-:W-:-:S12]  /*0790*/  UIADD3 UR4, UPT, UPT, -UR4, URZ, URZ ;  /* 0x000000ff04047290 */ /* 0x000fd8000fffe1ff */
.L_x_48:
[----:B------:R-:W-:Y:S01]  /*07a0*/  UIADD3 UR4, UPT, UPT, UR4, 0x1, URZ ;  /* 0x0000000104047890 */ /* 0x000fe2000fffe0ff */
[----:B------:R-:W-:Y:S02]  /*07b0*/  LOP3.LUT R4, R2, 0x1, RZ, 0xc0, !PT ;  /* 0x0000000102047812 */ /* 0x000fe400078ec0ff */
[----:B------:R-:W-:Y:S01]  /*07c0*/  SHF.R.S32.HI R2, RZ, 0x1, R2 ;  /* 0x00000001ff027819 */ /* 0x000fe20000011402 */
[----:B------:R-:W-:Y:S02]  /*07d0*/  UISETP.NE.AND UP0, UPT, UR4, URZ, UPT ;  /* 0x000000ff0400728c */ /* 0x000fe4000bf05270 */
[----:B------:R-:W-:-:S07]  /*07e0*/  IMAD R5, R5, 0x2, R4 ;  /* 0x0000000205057824 */ /* 0x000fce00078e0204 */
[----:B------:R-:W-:Y:S05]  /*07f0*/  BRA.U UP0, `(.L_x_48) ;  /* 0xfffffffd00e87547 */ /* 0x000fea000b83ffff */
.L_x_47:
[--C-:B------:R-:W-:Y:S01]  /*0800*/  SHF.R.S32.HI R3, RZ, 0x1f, R5.reuse ;  /* 0x0000001fff037819 */ /* 0x100fe20000011405 */
[----:B------:R-:W-:-:S07]  /*0810*/  IMAD.MOV.U32 R2, RZ, RZ, R5 ;  /* 0x000000ffff027224 */ /* 0x000fce00078e0005 */
.L_x_41:
[----:B------:R-:W0:Y:S01]  /*0820*/  LDC.64 R4, c[0x0][0x380] ;  /* 0x0000e000ff047b82 */ /* 0x000e220000000a00 */
[----:B------:R-:W1:Y:S01]  /*0830*/  LDCU.64 UR4, c[0x0][0x388] ;  /* 0x00007100ff0477ac */ /* 0x000e620008000a00 */
[----:B0-----:R-:W-:-:S06]  /*0840*/  IMAD.WIDE R4, R0, 0x10, R4 ;  /* 0x0000001000047825 */ /* 0x001fcc00078e0204 */
[----:B------:R-:W2:Y:S01]  /*0850*/  LDG.E.128 R4, desc[UR6][R4.64] ;  /* 0x0000000604047981 */ /* 0x000ea2000c1e1d00 */
[----:B-1----:R-:W-:-:S04]  /*0860*/  LEA R8, P0, R2, UR4, 0x4 ;  /* 0x0000000402087c11 */ /* 0x002fc8000f8020ff */
[----:B------:R-:W-:-:S05]  /*0870*/  LEA.HI.X R9, R2, UR5, R3, 0x4, P0 ;  /* 0x0000000502097c11 */ /* 0x000fca00080f2403 */
[----:B--2---:R-:W-:Y:S01]  /*0880*/  STG.E.128 desc[UR6][R8.64], R4 ;  /* 0x0000000408007986 */ /* 0x004fe2000c101d06 */
[----:B------:R-:W-:Y:S05]  /*0890*/  EXIT ;  /* 0x000000000000794d */ /* 0x000fea0003800000 */
.L_x_49:
        /* <DEDUP_REMOVED lines=14> */
.L_x_55:


//--------------------- .nv.global.init           --------------------------
	.section	.nv.global.init,"aw",@progbits
	.align	16
.nv.global.init:
	.type		__cudart_sin_cos_coeffs,@object
	.size		__cudart_sin_cos_coeffs,(__cudart_i2opi_d - __cudart_sin_cos_coeffs)
__cudart_sin_cos_coeffs:
        /*0000*/ 	.byte	0x46, 0xd2, 0xb0, 0x2c, 0xf1, 0xe5, 0x5a, 0xbe, 0x92, 0xe3, 0xac, 0x69, 0xe3, 0x1d, 0xc7, 0x3e
        /*0010*/ 	.byte	0xa1, 0x62, 0xdb, 0x19, 0xa0, 0x01, 0x2a, 0xbf, 0x18, 0x08, 0x11, 0x11, 0x11, 0x11, 0x81, 0x3f
        /*0020*/ 	.byte	0x54, 0x55, 0x55, 0x55, 0x55, 0x55, 0xc5, 0xbf, 0x00, 0x00, 0x00, 0x00, 0x00, 0x00, 0x00, 0x00
        /*0030*/ 	.byte	0x00, 0x00, 0x00, 0x00, 0x00, 0x00, 0x00, 0x00, 0x64, 0x81, 0xfd, 0x20, 0x83, 0xff, 0xa8, 0xbd
        /*0040*/ 	.byte	0x28, 0x85, 0xef, 0xc1, 0xa7, 0xee, 0x21, 0x3e, 0xd9, 0xe6, 0x06, 0x8e, 0x4f, 0x7e, 0x92, 0xbe
        /*0050*/ 	.byte	0xe9, 0xbc, 0xdd, 0x19, 0xa0, 0x01, 0xfa, 0x3e, 0x47, 0x5d, 0xc1, 0x16, 0x6c, 0xc1, 0x56, 0xbf
        /*0060*/ 	.byte	0x51, 0x55, 0x55, 0x55, 0x55, 0x55, 0xa5, 0x3f, 0x00, 0x00, 0x00, 0x00, 0x00, 0x00, 0xe0, 0xbf
        /*0070*/ 	.byte	0x00, 0x00, 0x00, 0x00, 0x00, 0x00, 0xf0, 0x3f, 0x00, 0x00, 0x00, 0x00, 0x00, 0x00, 0x00, 0x00
	.type		__cudart_i2opi_d,@object
	.size		__cudart_i2opi_d,(.L_0 - __cudart_i2opi_d)
__cudart_i2opi_d:
        /* <DEDUP_REMOVED lines=9> */
.L_0:


//--------------------- .nv.shared.reserved.0     --------------------------
	.section	.nv.shared.reserved.0,"aw",@nobits
	.weak		__nv_reservedSMEM_offset_0_alias
	.size		__nv_reservedSMEM_offset_0_alias, 0, 64
	.other		__nv_reservedSMEM_offset_0_alias,@"STO_CUDA_RESERVED_SHARED STV_DEFAULT"
__nv_reservedSMEM_offset_0_alias:
	.zero		0
	.zero		64


//--------------------- .nv.constant0._Z9normalizeP7double2i --------------------------
	.section	.nv.constant0._Z9normalizeP7double2i,"a",@progbits
	.sectionflags	@""
	.align	4
.nv.constant0._Z9normalizeP7double2i:
	.zero		908


//--------------------- .nv.constant0._Z9fftKernelP7double2ib --------------------------
	.section	.nv.constant0._Z9fftKernelP7double2ib,"a",@progbits
	.sectionflags	@""
	.align	4
.nv.constant0._Z9fftKernelP7double2ib:
	.zero		909


//--------------------- .nv.constant0._Z14bitReverseCopyP7double2S0_ii --------------------------
	.section	.nv.constant0._Z14bitReverseCopyP7double2S0_ii,"a",@progbits
	.sectionflags	@""
	.align	4
.nv.constant0._Z14bitReverseCopyP7double2S0_ii:
	.zero		920


//--------------------- SYMBOLS --------------------------

	.type		.nv.reservedSmem.offset0,@object
	.size		.nv.reservedSmem.offset0,0x4
